//
// Generated by NVIDIA NVVM Compiler
//
// Compiler Build ID: CL-36424714
// Cuda compilation tools, release 13.0, V13.0.88
// Based on NVVM 20.0.0
//

.version 9.0
.target sm_100
.address_size 64

	// .globl	_Z7gemm_RRPKfS0_Pfiii

.visible .entry _Z7gemm_RRPKfS0_Pfiii(
	.param .u64 .ptr .align 1 _Z7gemm_RRPKfS0_Pfiii_param_0,
	.param .u64 .ptr .align 1 _Z7gemm_RRPKfS0_Pfiii_param_1,
	.param .u64 .ptr .align 1 _Z7gemm_RRPKfS0_Pfiii_param_2,
	.param .u32 _Z7gemm_RRPKfS0_Pfiii_param_3,
	.param .u32 _Z7gemm_RRPKfS0_Pfiii_param_4,
	.param .u32 _Z7gemm_RRPKfS0_Pfiii_param_5
)
{
	.reg .pred 	%p<13>;
	.reg .b32 	%r<41>;
	.reg .b32 	%f<68>;
	.reg .b64 	%rd<53>;

	ld.param.u64 	%rd7, [_Z7gemm_RRPKfS0_Pfiii_param_0];
	ld.param.u64 	%rd8, [_Z7gemm_RRPKfS0_Pfiii_param_1];
	ld.param.u64 	%rd6, [_Z7gemm_RRPKfS0_Pfiii_param_2];
	ld.param.u32 	%r20, [_Z7gemm_RRPKfS0_Pfiii_param_3];
	ld.param.u32 	%r18, [_Z7gemm_RRPKfS0_Pfiii_param_4];
	ld.param.u32 	%r19, [_Z7gemm_RRPKfS0_Pfiii_param_5];
	cvta.to.global.u64 	%rd1, %rd8;
	cvta.to.global.u64 	%rd2, %rd7;
	mov.u32 	%r21, %ctaid.y;
	mov.u32 	%r22, %ntid.y;
	mov.u32 	%r23, %tid.y;
	mad.lo.s32 	%r1, %r21, %r22, %r23;
	mov.u32 	%r24, %ctaid.x;
	mov.u32 	%r25, %ntid.x;
	mov.u32 	%r26, %tid.x;
	mad.lo.s32 	%r2, %r24, %r25, %r26;
	setp.ge.s32 	%p1, %r1, %r20;
	setp.ge.s32 	%p2, %r2, %r18;
	or.pred  	%p3, %p1, %p2;
	@%p3 bra 	$L__BB0_14;
	setp.lt.s32 	%p4, %r19, 1;
	mov.f32 	%f67, 0f00000000;
	@%p4 bra 	$L__BB0_13;
	mul.lo.s32 	%r3, %r19, %r1;
	and.b32  	%r4, %r19, 7;
	setp.lt.u32 	%p5, %r19, 8;
	mov.f32 	%f67, 0f00000000;
	mov.b32 	%r39, 0;
	@%p5 bra 	$L__BB0_5;
	and.b32  	%r39, %r19, 2147483640;
	neg.s32 	%r37, %r39;
	shl.b32 	%r7, %r18, 3;
	mul.wide.u32 	%rd9, %r3, 4;
	add.s64 	%rd10, %rd9, %rd2;
	add.s64 	%rd52, %rd10, 16;
	mov.f32 	%f67, 0f00000000;
	mul.wide.s32 	%rd13, %r18, 4;
	mov.u32 	%r36, %r2;
$L__BB0_4:
	.pragma "nounroll";
	ld.global.f32 	%f17, [%rd52+-16];
	mul.wide.s32 	%rd11, %r36, 4;
	add.s64 	%rd12, %rd1, %rd11;
	ld.global.f32 	%f18, [%rd12];
	fma.rn.f32 	%f19, %f17, %f18, %f67;
	ld.global.f32 	%f20, [%rd52+-12];
	add.s64 	%rd14, %rd12, %rd13;
	ld.global.f32 	%f21, [%rd14];
	fma.rn.f32 	%f22, %f20, %f21, %f19;
	ld.global.f32 	%f23, [%rd52+-8];
	add.s64 	%rd15, %rd14, %rd13;
	ld.global.f32 	%f24, [%rd15];
	fma.rn.f32 	%f25, %f23, %f24, %f22;
	ld.global.f32 	%f26, [%rd52+-4];
	add.s64 	%rd16, %rd15, %rd13;
	ld.global.f32 	%f27, [%rd16];
	fma.rn.f32 	%f28, %f26, %f27, %f25;
	ld.global.f32 	%f29, [%rd52];
	add.s64 	%rd17, %rd16, %rd13;
	ld.global.f32 	%f30, [%rd17];
	fma.rn.f32 	%f31, %f29, %f30, %f28;
	ld.global.f32 	%f32, [%rd52+4];
	add.s64 	%rd18, %rd17, %rd13;
	ld.global.f32 	%f33, [%rd18];
	fma.rn.f32 	%f34, %f32, %f33, %f31;
	ld.global.f32 	%f35, [%rd52+8];
	add.s64 	%rd19, %rd18, %rd13;
	ld.global.f32 	%f36, [%rd19];
	fma.rn.f32 	%f37, %f35, %f36, %f34;
	ld.global.f32 	%f38, [%rd52+12];
	add.s64 	%rd20, %rd19, %rd13;
	ld.global.f32 	%f39, [%rd20];
	fma.rn.f32 	%f67, %f38, %f39, %f37;
	add.s32 	%r37, %r37, 8;
	add.s32 	%r36, %r36, %r7;
	add.s64 	%rd52, %rd52, 32;
	setp.ne.s32 	%p6, %r37, 0;
	@%p6 bra 	$L__BB0_4;
$L__BB0_5:
	setp.eq.s32 	%p7, %r4, 0;
	@%p7 bra 	$L__BB0_13;
	and.b32  	%r13, %r19, 3;
	setp.lt.u32 	%p8, %r4, 4;
	@%p8 bra 	$L__BB0_8;
	add.s32 	%r28, %r39, %r3;
	mul.wide.u32 	%rd21, %r28, 4;
	add.s64 	%rd22, %rd2, %rd21;
	ld.global.f32 	%f41, [%rd22];
	mad.lo.s32 	%r29, %r39, %r18, %r2;
	mul.wide.s32 	%rd23, %r29, 4;
	add.s64 	%rd24, %rd1, %rd23;
	ld.global.f32 	%f42, [%rd24];
	fma.rn.f32 	%f43, %f41, %f42, %f67;
	cvt.u64.u32 	%rd25, %r3;
	cvt.u64.u32 	%rd26, %r39;
	add.s64 	%rd27, %rd26, %rd25;
	shl.b64 	%rd28, %rd27, 2;
	add.s64 	%rd29, %rd2, %rd28;
	ld.global.f32 	%f44, [%rd29+4];
	mul.wide.s32 	%rd30, %r18, 4;
	add.s64 	%rd31, %rd24, %rd30;
	ld.global.f32 	%f45, [%rd31];
	fma.rn.f32 	%f46, %f44, %f45, %f43;
	ld.global.f32 	%f47, [%rd29+8];
	add.s64 	%rd32, %rd31, %rd30;
	ld.global.f32 	%f48, [%rd32];
	fma.rn.f32 	%f49, %f47, %f48, %f46;
	ld.global.f32 	%f50, [%rd29+12];
	add.s64 	%rd33, %rd32, %rd30;
	ld.global.f32 	%f51, [%rd33];
	fma.rn.f32 	%f67, %f50, %f51, %f49;
	add.s32 	%r39, %r39, 4;
$L__BB0_8:
	setp.eq.s32 	%p9, %r13, 0;
	@%p9 bra 	$L__BB0_13;
	setp.eq.s32 	%p10, %r13, 1;
	@%p10 bra 	$L__BB0_11;
	add.s32 	%r30, %r39, %r3;
	mul.wide.u32 	%rd34, %r30, 4;
	add.s64 	%rd35, %rd2, %rd34;
	ld.global.f32 	%f53, [%rd35];
	mad.lo.s32 	%r31, %r39, %r18, %r2;
	mul.wide.s32 	%rd36, %r31, 4;
	add.s64 	%rd37, %rd1, %rd36;
	ld.global.f32 	%f54, [%rd37];
	fma.rn.f32 	%f55, %f53, %f54, %f67;
	cvt.u64.u32 	%rd38, %r3;
	cvt.u64.u32 	%rd39, %r39;
	add.s64 	%rd40, %rd39, %rd38;
	shl.b64 	%rd41, %rd40, 2;
	add.s64 	%rd42, %rd2, %rd41;
	ld.global.f32 	%f56, [%rd42+4];
	mul.wide.s32 	%rd43, %r18, 4;
	add.s64 	%rd44, %rd37, %rd43;
	ld.global.f32 	%f57, [%rd44];
	fma.rn.f32 	%f67, %f56, %f57, %f55;
	add.s32 	%r39, %r39, 2;
$L__BB0_11:
	and.b32  	%r32, %r19, 1;
	setp.eq.b32 	%p11, %r32, 1;
	not.pred 	%p12, %p11;
	@%p12 bra 	$L__BB0_13;
	add.s32 	%r33, %r39, %r3;
	mul.wide.u32 	%rd45, %r33, 4;
	add.s64 	%rd46, %rd2, %rd45;
	ld.global.f32 	%f58, [%rd46];
	mad.lo.s32 	%r34, %r39, %r18, %r2;
	mul.wide.s32 	%rd47, %r34, 4;
	add.s64 	%rd48, %rd1, %rd47;
	ld.global.f32 	%f59, [%rd48];
	fma.rn.f32 	%f67, %f58, %f59, %f67;
$L__BB0_13:
	mad.lo.s32 	%r35, %r18, %r1, %r2;
	cvta.to.global.u64 	%rd49, %rd6;
	mul.wide.s32 	%rd50, %r35, 4;
	add.s64 	%rd51, %rd49, %rd50;
	st.global.f32 	[%rd51], %f67;
$L__BB0_14:
	ret;

}
	// .globl	_Z7gemm_RCPKfS0_Pfiii
.visible .entry _Z7gemm_RCPKfS0_Pfiii(
	.param .u64 .ptr .align 1 _Z7gemm_RCPKfS0_Pfiii_param_0,
	.param .u64 .ptr .align 1 _Z7gemm_RCPKfS0_Pfiii_param_1,
	.param .u64 .ptr .align 1 _Z7gemm_RCPKfS0_Pfiii_param_2,
	.param .u32 _Z7gemm_RCPKfS0_Pfiii_param_3,
	.param .u32 _Z7gemm_RCPKfS0_Pfiii_param_4,
	.param .u32 _Z7gemm_RCPKfS0_Pfiii_param_5
)
{
	.reg .pred 	%p<13>;
	.reg .b32 	%r<48>;
	.reg .b32 	%f<112>;
	.reg .b64 	%rd<43>;

	ld.param.u64 	%rd11, [_Z7gemm_RCPKfS0_Pfiii_param_0];
	ld.param.u64 	%rd12, [_Z7gemm_RCPKfS0_Pfiii_param_1];
	ld.param.u64 	%rd10, [_Z7gemm_RCPKfS0_Pfiii_param_2];
	ld.param.u32 	%r27, [_Z7gemm_RCPKfS0_Pfiii_param_3];
	ld.param.u32 	%r25, [_Z7gemm_RCPKfS0_Pfiii_param_4];
	ld.param.u32 	%r26, [_Z7gemm_RCPKfS0_Pfiii_param_5];
	cvta.to.global.u64 	%rd1, %rd12;
	cvta.to.global.u64 	%rd2, %rd11;
	mov.u32 	%r28, %ctaid.y;
	mov.u32 	%r29, %ntid.y;
	mov.u32 	%r30, %tid.y;
	mad.lo.s32 	%r1, %r28, %r29, %r30;
	mov.u32 	%r31, %ctaid.x;
	mov.u32 	%r32, %ntid.x;
	mov.u32 	%r33, %tid.x;
	mad.lo.s32 	%r2, %r31, %r32, %r33;
	setp.ge.s32 	%p1, %r1, %r27;
	setp.ge.s32 	%p2, %r2, %r25;
	or.pred  	%p3, %p1, %p2;
	@%p3 bra 	$L__BB1_15;
	setp.lt.s32 	%p4, %r26, 1;
	mov.f32 	%f111, 0f00000000;
	@%p4 bra 	$L__BB1_14;
	mul.lo.s32 	%r3, %r26, %r1;
	mul.lo.s32 	%r4, %r26, %r2;
	and.b32  	%r5, %r26, 15;
	setp.lt.u32 	%p5, %r26, 16;
	mov.f32 	%f111, 0f00000000;
	mov.b32 	%r44, 0;
	@%p5 bra 	$L__BB1_5;
	and.b32  	%r44, %r26, 2147483632;
	neg.s32 	%r42, %r44;
	mul.wide.u32 	%rd13, %r3, 4;
	add.s64 	%rd14, %rd13, %rd2;
	add.s64 	%rd41, %rd14, 32;
	add.s64 	%rd4, %rd1, 32;
	mov.f32 	%f111, 0f00000000;
	mov.u32 	%r41, %r4;
$L__BB1_4:
	.pragma "nounroll";
	mul.wide.s32 	%rd15, %r41, 4;
	add.s64 	%rd16, %rd4, %rd15;
	ld.global.f32 	%f18, [%rd41+-32];
	ld.global.f32 	%f19, [%rd16+-32];
	fma.rn.f32 	%f20, %f18, %f19, %f111;
	ld.global.f32 	%f21, [%rd41+-28];
	ld.global.f32 	%f22, [%rd16+-28];
	fma.rn.f32 	%f23, %f21, %f22, %f20;
	ld.global.f32 	%f24, [%rd41+-24];
	ld.global.f32 	%f25, [%rd16+-24];
	fma.rn.f32 	%f26, %f24, %f25, %f23;
	ld.global.f32 	%f27, [%rd41+-20];
	ld.global.f32 	%f28, [%rd16+-20];
	fma.rn.f32 	%f29, %f27, %f28, %f26;
	ld.global.f32 	%f30, [%rd41+-16];
	ld.global.f32 	%f31, [%rd16+-16];
	fma.rn.f32 	%f32, %f30, %f31, %f29;
	ld.global.f32 	%f33, [%rd41+-12];
	ld.global.f32 	%f34, [%rd16+-12];
	fma.rn.f32 	%f35, %f33, %f34, %f32;
	ld.global.f32 	%f36, [%rd41+-8];
	ld.global.f32 	%f37, [%rd16+-8];
	fma.rn.f32 	%f38, %f36, %f37, %f35;
	ld.global.f32 	%f39, [%rd41+-4];
	ld.global.f32 	%f40, [%rd16+-4];
	fma.rn.f32 	%f41, %f39, %f40, %f38;
	ld.global.f32 	%f42, [%rd41];
	ld.global.f32 	%f43, [%rd16];
	fma.rn.f32 	%f44, %f42, %f43, %f41;
	ld.global.f32 	%f45, [%rd41+4];
	ld.global.f32 	%f46, [%rd16+4];
	fma.rn.f32 	%f47, %f45, %f46, %f44;
	ld.global.f32 	%f48, [%rd41+8];
	ld.global.f32 	%f49, [%rd16+8];
	fma.rn.f32 	%f50, %f48, %f49, %f47;
	ld.global.f32 	%f51, [%rd41+12];
	ld.global.f32 	%f52, [%rd16+12];
	fma.rn.f32 	%f53, %f51, %f52, %f50;
	ld.global.f32 	%f54, [%rd41+16];
	ld.global.f32 	%f55, [%rd16+16];
	fma.rn.f32 	%f56, %f54, %f55, %f53;
	ld.global.f32 	%f57, [%rd41+20];
	ld.global.f32 	%f58, [%rd16+20];
	fma.rn.f32 	%f59, %f57, %f58, %f56;
	ld.global.f32 	%f60, [%rd41+24];
	ld.global.f32 	%f61, [%rd16+24];
	fma.rn.f32 	%f62, %f60, %f61, %f59;
	ld.global.f32 	%f63, [%rd41+28];
	ld.global.f32 	%f64, [%rd16+28];
	fma.rn.f32 	%f111, %f63, %f64, %f62;
	add.s32 	%r42, %r42, 16;
	add.s64 	%rd41, %rd41, 64;
	add.s32 	%r41, %r41, 16;
	setp.ne.s32 	%p6, %r42, 0;
	@%p6 bra 	$L__BB1_4;
$L__BB1_5:
	setp.eq.s32 	%p7, %r5, 0;
	@%p7 bra 	$L__BB1_14;
	and.b32  	%r13, %r26, 7;
	setp.lt.u32 	%p8, %r5, 8;
	@%p8 bra 	$L__BB1_8;
	add.s32 	%r35, %r44, %r3;
	mul.wide.u32 	%rd17, %r35, 4;
	add.s64 	%rd18, %rd2, %rd17;
	ld.global.f32 	%f66, [%rd18];
	add.s32 	%r36, %r44, %r4;
	mul.wide.s32 	%rd19, %r36, 4;
	add.s64 	%rd20, %rd1, %rd19;
	ld.global.f32 	%f67, [%rd20];
	fma.rn.f32 	%f68, %f66, %f67, %f111;
	cvt.u64.u32 	%rd21, %r3;
	cvt.u64.u32 	%rd22, %r44;
	add.s64 	%rd23, %rd22, %rd21;
	shl.b64 	%rd24, %rd23, 2;
	add.s64 	%rd25, %rd2, %rd24;
	ld.global.f32 	%f69, [%rd25+4];
	ld.global.f32 	%f70, [%rd20+4];
	fma.rn.f32 	%f71, %f69, %f70, %f68;
	ld.global.f32 	%f72, [%rd25+8];
	ld.global.f32 	%f73, [%rd20+8];
	fma.rn.f32 	%f74, %f72, %f73, %f71;
	ld.global.f32 	%f75, [%rd25+12];
	ld.global.f32 	%f76, [%rd20+12];
	fma.rn.f32 	%f77, %f75, %f76, %f74;
	ld.global.f32 	%f78, [%rd25+16];
	ld.global.f32 	%f79, [%rd20+16];
	fma.rn.f32 	%f80, %f78, %f79, %f77;
	ld.global.f32 	%f81, [%rd25+20];
	ld.global.f32 	%f82, [%rd20+20];
	fma.rn.f32 	%f83, %f81, %f82, %f80;
	ld.global.f32 	%f84, [%rd25+24];
	ld.global.f32 	%f85, [%rd20+24];
	fma.rn.f32 	%f86, %f84, %f85, %f83;
	ld.global.f32 	%f87, [%rd25+28];
	ld.global.f32 	%f88, [%rd20+28];
	fma.rn.f32 	%f111, %f87, %f88, %f86;
	add.s32 	%r44, %r44, 8;
$L__BB1_8:
	setp.eq.s32 	%p9, %r13, 0;
	@%p9 bra 	$L__BB1_14;
	and.b32  	%r16, %r26, 3;
	setp.lt.u32 	%p10, %r13, 4;
	@%p10 bra 	$L__BB1_11;
	add.s32 	%r37, %r44, %r3;
	mul.wide.u32 	%rd26, %r37, 4;
	add.s64 	%rd27, %rd2, %rd26;
	ld.global.f32 	%f90, [%rd27];
	add.s32 	%r38, %r44, %r4;
	mul.wide.s32 	%rd28, %r38, 4;
	add.s64 	%rd29, %rd1, %rd28;
	ld.global.f32 	%f91, [%rd29];
	fma.rn.f32 	%f92, %f90, %f91, %f111;
	cvt.u64.u32 	%rd30, %r3;
	cvt.u64.u32 	%rd31, %r44;
	add.s64 	%rd32, %rd31, %rd30;
	shl.b64 	%rd33, %rd32, 2;
	add.s64 	%rd34, %rd2, %rd33;
	ld.global.f32 	%f93, [%rd34+4];
	ld.global.f32 	%f94, [%rd29+4];
	fma.rn.f32 	%f95, %f93, %f94, %f92;
	ld.global.f32 	%f96, [%rd34+8];
	ld.global.f32 	%f97, [%rd29+8];
	fma.rn.f32 	%f98, %f96, %f97, %f95;
	ld.global.f32 	%f99, [%rd34+12];
	ld.global.f32 	%f100, [%rd29+12];
	fma.rn.f32 	%f111, %f99, %f100, %f98;
	add.s32 	%r44, %r44, 4;
$L__BB1_11:
	setp.eq.s32 	%p11, %r16, 0;
	@%p11 bra 	$L__BB1_14;
	add.s32 	%r47, %r44, %r4;
	add.s32 	%r39, %r44, %r3;
	mul.wide.u32 	%rd35, %r39, 4;
	add.s64 	%rd42, %rd2, %rd35;
	neg.s32 	%r46, %r16;
$L__BB1_13:
	.pragma "nounroll";
	mul.wide.s32 	%rd36, %r47, 4;
	add.s64 	%rd37, %rd1, %rd36;
	ld.global.f32 	%f101, [%rd42];
	ld.global.f32 	%f102, [%rd37];
	fma.rn.f32 	%f111, %f101, %f102, %f111;
	add.s32 	%r47, %r47, 1;
	add.s64 	%rd42, %rd42, 4;
	add.s32 	%r46, %r46, 1;
	setp.ne.s32 	%p12, %r46, 0;
	@%p12 bra 	$L__BB1_13;
$L__BB1_14:
	mad.lo.s32 	%r40, %r25, %r1, %r2;
	cvta.to.global.u64 	%rd38, %rd10;
	mul.wide.s32 	%rd39, %r40, 4;
	add.s64 	%rd40, %rd38, %rd39;
	st.global.f32 	[%rd40], %f111;
$L__BB1_15:
	ret;

}
	// .globl	_Z7gemm_CRPKfS0_Pfiii
.visible .entry _Z7gemm_CRPKfS0_Pfiii(
	.param .u64 .ptr .align 1 _Z7gemm_CRPKfS0_Pfiii_param_0,
	.param .u64 .ptr .align 1 _Z7gemm_CRPKfS0_Pfiii_param_1,
	.param .u64 .ptr .align 1 _Z7gemm_CRPKfS0_Pfiii_param_2,
	.param .u32 _Z7gemm_CRPKfS0_Pfiii_param_3,
	.param .u32 _Z7gemm_CRPKfS0_Pfiii_param_4,
	.param .u32 _Z7gemm_CRPKfS0_Pfiii_param_5
)
{
	.reg .pred 	%p<13>;
	.reg .b32 	%r<44>;
	.reg .b32 	%f<68>;
	.reg .b64 	%rd<53>;

	ld.param.u64 	%rd4, [_Z7gemm_CRPKfS0_Pfiii_param_0];
	ld.param.u64 	%rd5, [_Z7gemm_CRPKfS0_Pfiii_param_1];
	ld.param.u64 	%rd3, [_Z7gemm_CRPKfS0_Pfiii_param_2];
	ld.param.u32 	%r20, [_Z7gemm_CRPKfS0_Pfiii_param_3];
	ld.param.u32 	%r21, [_Z7gemm_CRPKfS0_Pfiii_param_4];
	ld.param.u32 	%r22, [_Z7gemm_CRPKfS0_Pfiii_param_5];
	cvta.to.global.u64 	%rd1, %rd5;
	cvta.to.global.u64 	%rd2, %rd4;
	mov.u32 	%r23, %ctaid.y;
	mov.u32 	%r24, %ntid.y;
	mov.u32 	%r25, %tid.y;
	mad.lo.s32 	%r1, %r23, %r24, %r25;
	mov.u32 	%r26, %ctaid.x;
	mov.u32 	%r27, %ntid.x;
	mov.u32 	%r28, %tid.x;
	mad.lo.s32 	%r2, %r26, %r27, %r28;
	setp.ge.s32 	%p1, %r1, %r20;
	setp.ge.s32 	%p2, %r2, %r21;
	or.pred  	%p3, %p1, %p2;
	@%p3 bra 	$L__BB2_14;
	setp.lt.s32 	%p4, %r22, 1;
	mov.f32 	%f67, 0f00000000;
	@%p4 bra 	$L__BB2_13;
	and.b32  	%r3, %r22, 7;
	setp.lt.u32 	%p5, %r22, 8;
	mov.f32 	%f67, 0f00000000;
	mov.b32 	%r42, 0;
	@%p5 bra 	$L__BB2_5;
	and.b32  	%r42, %r22, 2147483640;
	neg.s32 	%r40, %r42;
	shl.b32 	%r6, %r21, 3;
	shl.b32 	%r7, %r20, 3;
	mov.f32 	%f67, 0f00000000;
	mul.wide.s32 	%rd10, %r20, 4;
	mul.wide.s32 	%rd12, %r21, 4;
	mov.u32 	%r38, %r1;
	mov.u32 	%r39, %r2;
$L__BB2_4:
	.pragma "nounroll";
	mul.wide.s32 	%rd6, %r38, 4;
	add.s64 	%rd7, %rd2, %rd6;
	ld.global.f32 	%f17, [%rd7];
	mul.wide.s32 	%rd8, %r39, 4;
	add.s64 	%rd9, %rd1, %rd8;
	ld.global.f32 	%f18, [%rd9];
	fma.rn.f32 	%f19, %f17, %f18, %f67;
	add.s64 	%rd11, %rd7, %rd10;
	ld.global.f32 	%f20, [%rd11];
	add.s64 	%rd13, %rd9, %rd12;
	ld.global.f32 	%f21, [%rd13];
	fma.rn.f32 	%f22, %f20, %f21, %f19;
	add.s64 	%rd14, %rd11, %rd10;
	ld.global.f32 	%f23, [%rd14];
	add.s64 	%rd15, %rd13, %rd12;
	ld.global.f32 	%f24, [%rd15];
	fma.rn.f32 	%f25, %f23, %f24, %f22;
	add.s64 	%rd16, %rd14, %rd10;
	ld.global.f32 	%f26, [%rd16];
	add.s64 	%rd17, %rd15, %rd12;
	ld.global.f32 	%f27, [%rd17];
	fma.rn.f32 	%f28, %f26, %f27, %f25;
	add.s64 	%rd18, %rd16, %rd10;
	ld.global.f32 	%f29, [%rd18];
	add.s64 	%rd19, %rd17, %rd12;
	ld.global.f32 	%f30, [%rd19];
	fma.rn.f32 	%f31, %f29, %f30, %f28;
	add.s64 	%rd20, %rd18, %rd10;
	ld.global.f32 	%f32, [%rd20];
	add.s64 	%rd21, %rd19, %rd12;
	ld.global.f32 	%f33, [%rd21];
	fma.rn.f32 	%f34, %f32, %f33, %f31;
	add.s64 	%rd22, %rd20, %rd10;
	ld.global.f32 	%f35, [%rd22];
	add.s64 	%rd23, %rd21, %rd12;
	ld.global.f32 	%f36, [%rd23];
	fma.rn.f32 	%f37, %f35, %f36, %f34;
	add.s64 	%rd24, %rd22, %rd10;
	ld.global.f32 	%f38, [%rd24];
	add.s64 	%rd25, %rd23, %rd12;
	ld.global.f32 	%f39, [%rd25];
	fma.rn.f32 	%f67, %f38, %f39, %f37;
	add.s32 	%r40, %r40, 8;
	add.s32 	%r39, %r39, %r6;
	add.s32 	%r38, %r38, %r7;
	setp.ne.s32 	%p6, %r40, 0;
	@%p6 bra 	$L__BB2_4;
$L__BB2_5:
	setp.eq.s32 	%p7, %r3, 0;
	@%p7 bra 	$L__BB2_13;
	and.b32  	%r15, %r22, 3;
	setp.lt.u32 	%p8, %r3, 4;
	@%p8 bra 	$L__BB2_8;
	mad.lo.s32 	%r30, %r42, %r20, %r1;
	mul.wide.s32 	%rd26, %r30, 4;
	add.s64 	%rd27, %rd2, %rd26;
	ld.global.f32 	%f41, [%rd27];
	mad.lo.s32 	%r31, %r42, %r21, %r2;
	mul.wide.s32 	%rd28, %r31, 4;
	add.s64 	%rd29, %rd1, %rd28;
	ld.global.f32 	%f42, [%rd29];
	fma.rn.f32 	%f43, %f41, %f42, %f67;
	mul.wide.s32 	%rd30, %r20, 4;
	add.s64 	%rd31, %rd27, %rd30;
	ld.global.f32 	%f44, [%rd31];
	mul.wide.s32 	%rd32, %r21, 4;
	add.s64 	%rd33, %rd29, %rd32;
	ld.global.f32 	%f45, [%rd33];
	fma.rn.f32 	%f46, %f44, %f45, %f43;
	add.s64 	%rd34, %rd31, %rd30;
	ld.global.f32 	%f47, [%rd34];
	add.s64 	%rd35, %rd33, %rd32;
	ld.global.f32 	%f48, [%rd35];
	fma.rn.f32 	%f49, %f47, %f48, %f46;
	add.s64 	%rd36, %rd34, %rd30;
	ld.global.f32 	%f50, [%rd36];
	add.s64 	%rd37, %rd35, %rd32;
	ld.global.f32 	%f51, [%rd37];
	fma.rn.f32 	%f67, %f50, %f51, %f49;
	add.s32 	%r42, %r42, 4;
$L__BB2_8:
	setp.eq.s32 	%p9, %r15, 0;
	@%p9 bra 	$L__BB2_13;
	setp.eq.s32 	%p10, %r15, 1;
	@%p10 bra 	$L__BB2_11;
	mad.lo.s32 	%r32, %r42, %r20, %r1;
	mul.wide.s32 	%rd38, %r32, 4;
	add.s64 	%rd39, %rd2, %rd38;
	ld.global.f32 	%f53, [%rd39];
	mad.lo.s32 	%r33, %r42, %r21, %r2;
	mul.wide.s32 	%rd40, %r33, 4;
	add.s64 	%rd41, %rd1, %rd40;
	ld.global.f32 	%f54, [%rd41];
	fma.rn.f32 	%f55, %f53, %f54, %f67;
	mul.wide.s32 	%rd42, %r20, 4;
	add.s64 	%rd43, %rd39, %rd42;
	ld.global.f32 	%f56, [%rd43];
	mul.wide.s32 	%rd44, %r21, 4;
	add.s64 	%rd45, %rd41, %rd44;
	ld.global.f32 	%f57, [%rd45];
	fma.rn.f32 	%f67, %f56, %f57, %f55;
	add.s32 	%r42, %r42, 2;
$L__BB2_11:
	and.b32  	%r34, %r22, 1;
	setp.eq.b32 	%p11, %r34, 1;
	not.pred 	%p12, %p11;
	@%p12 bra 	$L__BB2_13;
	mad.lo.s32 	%r35, %r42, %r20, %r1;
	mul.wide.s32 	%rd46, %r35, 4;
	add.s64 	%rd47, %rd2, %rd46;
	ld.global.f32 	%f58, [%rd47];
	mad.lo.s32 	%r36, %r42, %r21, %r2;
	mul.wide.s32 	%rd48, %r36, 4;
	add.s64 	%rd49, %rd1, %rd48;
	ld.global.f32 	%f59, [%rd49];
	fma.rn.f32 	%f67, %f58, %f59, %f67;
$L__BB2_13:
	mad.lo.s32 	%r37, %r21, %r1, %r2;
	cvta.to.global.u64 	%rd50, %rd3;
	mul.wide.s32 	%rd51, %r37, 4;
	add.s64 	%rd52, %rd50, %rd51;
	st.global.f32 	[%rd52], %f67;
$L__BB2_14:
	ret;

}
	// .globl	_Z9transposePKfPfii
.visible .entry _Z9transposePKfPfii(
	.param .u64 .ptr .align 1 _Z9transposePKfPfii_param_0,
	.param .u64 .ptr .align 1 _Z9transposePKfPfii_param_1,
	.param .u32 _Z9transposePKfPfii_param_2,
	.param .u32 _Z9transposePKfPfii_param_3
)
{
	.reg .pred 	%p<4>;
	.reg .b32 	%r<13>;
	.reg .b32 	%f<2>;
	.reg .b64 	%rd<9>;

	ld.param.u64 	%rd1, [_Z9transposePKfPfii_param_0];
	ld.param.u64 	%rd2, [_Z9transposePKfPfii_param_1];
	ld.param.u32 	%r3, [_Z9transposePKfPfii_param_2];
	ld.param.u32 	%r4, [_Z9transposePKfPfii_param_3];
	mov.u32 	%r5, %ctaid.y;
	mov.u32 	%r6, %ntid.y;
	mov.u32 	%r7, %tid.y;
	mad.lo.s32 	%r1, %r5, %r6, %r7;
	mov.u32 	%r8, %ctaid.x;
	mov.u32 	%r9, %ntid.x;
	mov.u32 	%r10, %tid.x;
	mad.lo.s32 	%r2, %r8, %r9, %r10;
	setp.ge.s32 	%p1, %r1, %r3;
	setp.ge.s32 	%p2, %r2, %r4;
	or.pred  	%p3, %p1, %p2;
	@%p3 bra 	$L__BB3_2;
	cvta.to.global.u64 	%rd3, %rd1;
	cvta.to.global.u64 	%rd4, %rd2;
	mad.lo.s32 	%r11, %r4, %r1, %r2;
	mul.wide.s32 	%rd5, %r11, 4;
	add.s64 	%rd6, %rd3, %rd5;
	ld.global.f32 	%f1, [%rd6];
	mad.lo.s32 	%r12, %r3, %r2, %r1;
	mul.wide.s32 	%rd7, %r12, 4;
	add.s64 	%rd8, %rd4, %rd7;
	st.global.f32 	[%rd8], %f1;
$L__BB3_2:
	ret;

}


// ===== COMPILED SASS (sm_100) =====

	.target	sm_100

	.elftype	@"ET_EXEC"


//--------------------- .note.nv.tkinfo           --------------------------
	.section	.note.nv.tkinfo,"",@"SHT_NOTE"
	.sectionflags	@"SHF_NOTE_NV_TKINFO"
	.tkinfo
        /*0018*/ 	.word	0x00000002
        /*0030*/ 	.string	""
        /*0030*/ 	.string	"ptxas"
        /*0030*/ 	.string	"Cuda compilation tools, release 13.0, V13.0.88"
        /*0030*/ 	.string	"Build cuda_13.0.r13.0/compiler.36424714_0"
        /*0030*/ 	.string	"-arch sm_100 -m 64 "



//--------------------- .note.nv.cuinfo           --------------------------
	.section	.note.nv.cuinfo,"",@"SHT_NOTE"
	.sectionflags	@"SHF_NOTE_NV_CUINFO"
        /*0018*/ 	.short	0x0002
        /*001a*/ 	.short	0x0064
        /*001c*/ 	.short	0x0082
	.zero		2


//--------------------- .nv.info                  --------------------------
	.section	.nv.info,"",@"SHT_CUDA_INFO"
	.align	4


	//----- nvinfo : EIATTR_REGCOUNT
	.align		4
        /*0000*/ 	.byte	0x04, 0x2f
        /*0002*/ 	.short	(.L_1 - .L_0)
	.align		4
.L_0:
        /*0004*/ 	.word	index@(_Z7gemm_RRPKfS0_Pfiii)
        /*0008*/ 	.word	0x00000020


	//----- nvinfo : EIATTR_FRAME_SIZE
	.align		4
.L_1:
        /*000c*/ 	.byte	0x04, 0x11
        /*000e*/ 	.short	(.L_3 - .L_2)
	.align		4
.L_2:
        /*0010*/ 	.word	index@(_Z7gemm_RRPKfS0_Pfiii)
        /*0014*/ 	.word	0x00000000


	//----- nvinfo : EIATTR_REGCOUNT
	.align		4
.L_3:
        /*0018*/ 	.byte	0x04, 0x2f
        /*001a*/ 	.short	(.L_5 - .L_4)
	.align		4
.L_4:
        /*001c*/ 	.word	index@(_Z7gemm_RCPKfS0_Pfiii)
        /*0020*/ 	.word	0x0000001f


	//----- nvinfo : EIATTR_FRAME_SIZE
	.align		4
.L_5:
        /*0024*/ 	.byte	0x04, 0x11
        /*0026*/ 	.short	(.L_7 - .L_6)
	.align		4
.L_6:
        /*0028*/ 	.word	index@(_Z7gemm_RCPKfS0_Pfiii)
        /*002c*/ 	.word	0x00000000


	//----- nvinfo : EIATTR_REGCOUNT
	.align		4
.L_7:
        /*0030*/ 	.byte	0x04, 0x2f
        /*0032*/ 	.short	(.L_9 - .L_8)
	.align		4
.L_8:
        /*0034*/ 	.word	index@(_Z7gemm_CRPKfS0_Pfiii)
        /*0038*/ 	.word	0x00000020


	//----- nvinfo : EIATTR_FRAME_SIZE
	.align		4
.L_9:
        /*003c*/ 	.byte	0x04, 0x11
        /*003e*/ 	.short	(.L_11 - .L_10)
	.align		4
.L_10:
        /*0040*/ 	.word	index@(_Z7gemm_CRPKfS0_Pfiii)
        /*0044*/ 	.word	0x00000000


	//----- nvinfo : EIATTR_REGCOUNT
	.align		4
.L_11:
        /*0048*/ 	.byte	0x04, 0x2f
        /*004a*/ 	.short	(.L_13 - .L_12)
	.align		4
.L_12:
        /*004c*/ 	.word	index@(_Z9transposePKfPfii)
        /*0050*/ 	.word	0x0000000a


	//----- nvinfo : EIATTR_FRAME_SIZE
	.align		4
.L_13:
        /*0054*/ 	.byte	0x04, 0x11
        /*0056*/ 	.short	(.L_15 - .L_14)
	.align		4
.L_14:
        /*0058*/ 	.word	index@(_Z9transposePKfPfii)
        /*005c*/ 	.word	0x00000000


	//----- nvinfo : EIATTR_MIN_STACK_SIZE
	.align		4
.L_15:
        /*0060*/ 	.byte	0x04, 0x12
        /*0062*/ 	.short	(.L_17 - .L_16)
	.align		4
.L_16:
        /*0064*/ 	.word	index@(_Z9transposePKfPfii)
        /*0068*/ 	.word	0x00000000


	//----- nvinfo : EIATTR_MIN_STACK_SIZE
	.align		4
.L_17:
        /*006c*/ 	.byte	0x04, 0x12
        /*006e*/ 	.short	(.L_19 - .L_18)
	.align		4
.L_18:
        /*0070*/ 	.word	index@(_Z7gemm_CRPKfS0_Pfiii)
        /*0074*/ 	.word	0x00000000


	//----- nvinfo : EIATTR_MIN_STACK_SIZE
	.align		4
.L_19:
        /*0078*/ 	.byte	0x04, 0x12
        /*007a*/ 	.short	(.L_21 - .L_20)
	.align		4
.L_20:
        /*007c*/ 	.word	index@(_Z7gemm_RCPKfS0_Pfiii)
        /*0080*/ 	.word	0x00000000


	//----- nvinfo : EIATTR_MIN_STACK_SIZE
	.align		4
.L_21:
        /*0084*/ 	.byte	0x04, 0x12
        /*0086*/ 	.short	(.L_23 - .L_22)
	.align		4
.L_22:
        /*0088*/ 	.word	index@(_Z7gemm_RRPKfS0_Pfiii)
        /*008c*/ 	.word	0x00000000
.L_23:


//--------------------- .nv.compat                --------------------------
	.section	.nv.compat,"",@"SHT_CUDA_COMPAT_INFO"
	.align	4
        /*0000*/ 	.byte	0x02, 0x09, 0x00, 0x00, 0x02, 0x02, 0x01, 0x00, 0x02, 0x05, 0x05, 0x00, 0x03, 0x07, 0x01, 0x01
        /*0010*/ 	.byte	0x02, 0x03, 0x00, 0x00, 0x02, 0x06, 0x01, 0x00, 0x04, 0x0b, 0x08, 0x00, 0x09, 0x00, 0x00, 0x00
        /*0020*/ 	.byte	0x00, 0x00, 0x00, 0x00


//--------------------- .nv.info._Z9transposePKfPfii --------------------------
	.section	.nv.info._Z9transposePKfPfii,"",@"SHT_CUDA_INFO"
	.sectionflags	@""
	.align	4


	//----- nvinfo : EIATTR_CUDA_API_VERSION
	.align		4
        /*0000*/ 	.byte	0x04, 0x37
        /*0002*/ 	.short	(.L_25 - .L_24)
.L_24:
        /*0004*/ 	.word	0x00000082


	//----- nvinfo : EIATTR_KPARAM_INFO
	.align		4
.L_25:
        /*0008*/ 	.byte	0x04, 0x17
        /*000a*/ 	.short	(.L_27 - .L_26)
.L_26:
        /*000c*/ 	.word	0x00000000
        /*0010*/ 	.short	0x0003
        /*0012*/ 	.short	0x0014
        /*0014*/ 	.byte	0x00, 0xf0, 0x11, 0x00


	//----- nvinfo : EIATTR_KPARAM_INFO
	.align		4
.L_27:
        /*0018*/ 	.byte	0x04, 0x17
        /*001a*/ 	.short	(.L_29 - .L_28)
.L_28:
        /*001c*/ 	.word	0x00000000
        /*0020*/ 	.short	0x0002
        /*0022*/ 	.short	0x0010
        /*0024*/ 	.byte	0x00, 0xf0, 0x11, 0x00


	//----- nvinfo : EIATTR_KPARAM_INFO
	.align		4
.L_29:
        /*0028*/ 	.byte	0x04, 0x17
        /*002a*/ 	.short	(.L_31 - .L_30)
.L_30:
        /*002c*/ 	.word	0x00000000
        /*0030*/ 	.short	0x0001
        /*0032*/ 	.short	0x0008
        /*0034*/ 	.byte	0x00, 0xf5, 0x21, 0x00


	//----- nvinfo : EIATTR_KPARAM_INFO
	.align		4
.L_31:
        /*0038*/ 	.byte	0x04, 0x17
        /*003a*/ 	.short	(.L_33 - .L_32)
.L_32:
        /*003c*/ 	.word	0x00000000
        /*0040*/ 	.short	0x0000
        /*0042*/ 	.short	0x0000
        /*0044*/ 	.byte	0x00, 0xf5, 0x21, 0x00


	//----- nvinfo : EIATTR_SPARSE_MMA_MASK
	.align		4
.L_33:
        /*0048*/ 	.byte	0x03, 0x50
        /*004a*/ 	.short	0x0000


	//----- nvinfo : EIATTR_MAXREG_COUNT
	.align		4
        /*004c*/ 	.byte	0x03, 0x1b
        /*004e*/ 	.short	0x00ff


	//----- nvinfo : EIATTR_MERCURY_ISA_VERSION
	.align		4
        /*0050*/ 	.byte	0x03, 0x5f
        /*0052*/ 	.short	0x0101


	//----- nvinfo : EIATTR_VRC_CTA_INIT_COUNT
	.align		4
        /*0054*/ 	.byte	0x02, 0x4a
	.zero		1
	.zero		1


	//----- nvinfo : EIATTR_EXIT_INSTR_OFFSETS
	.align		4
        /*0058*/ 	.byte	0x04, 0x1c
        /*005a*/ 	.short	(.L_35 - .L_34)


	//   ....[0]....
.L_34:
        /*005c*/ 	.word	0x000000c0


	//   ....[1]....
        /*0060*/ 	.word	0x00000160


	//----- nvinfo : EIATTR_CBANK_PARAM_SIZE
	.align		4
.L_35:
        /*0064*/ 	.byte	0x03, 0x19
        /*0066*/ 	.short	0x0018


	//----- nvinfo : EIATTR_PARAM_CBANK
	.align		4
        /*0068*/ 	.byte	0x04, 0x0a
        /*006a*/ 	.short	(.L_37 - .L_36)
	.align		4
.L_36:
        /*006c*/ 	.word	index@(.nv.constant0._Z9transposePKfPfii)
        /*0070*/ 	.short	0x0380
        /*0072*/ 	.short	0x0018


	//----- nvinfo : EIATTR_SW_WAR
	.align		4
.L_37:
        /*0074*/ 	.byte	0x04, 0x36
        /*0076*/ 	.short	(.L_39 - .L_38)
.L_38:
        /*0078*/ 	.word	0x00000008
.L_39:


//--------------------- .nv.info._Z7gemm_CRPKfS0_Pfiii --------------------------
	.section	.nv.info._Z7gemm_CRPKfS0_Pfiii,"",@"SHT_CUDA_INFO"
	.sectionflags	@""
	.align	4


	//----- nvinfo : EIATTR_CUDA_API_VERSION
	.align		4
        /*0000*/ 	.byte	0x04, 0x37
        /*0002*/ 	.short	(.L_41 - .L_40)
.L_40:
        /*0004*/ 	.word	0x00000082


	//----- nvinfo : EIATTR_KPARAM_INFO
	.align		4
.L_41:
        /*0008*/ 	.byte	0x04, 0x17
        /*000a*/ 	.short	(.L_43 - .L_42)
.L_42:
        /*000c*/ 	.word	0x00000000
        /*0010*/ 	.short	0x0005
        /*0012*/ 	.short	0x0020
        /*0014*/ 	.byte	0x00, 0xf0, 0x11, 0x00


	//----- nvinfo : EIATTR_KPARAM_INFO
	.align		4
.L_43:
        /*0018*/ 	.byte	0x04, 0x17
        /*001a*/ 	.short	(.L_45 - .L_44)
.L_44:
        /*001c*/ 	.word	0x00000000
        /*0020*/ 	.short	0x0004
        /*0022*/ 	.short	0x001c
        /*0024*/ 	.byte	0x00, 0xf0, 0x11, 0x00


	//----- nvinfo : EIATTR_KPARAM_INFO
	.align		4
.L_45:
        /*0028*/ 	.byte	0x04, 0x17
        /*002a*/ 	.short	(.L_47 - .L_46)
.L_46:
        /*002c*/ 	.word	0x00000000
        /*0030*/ 	.short	0x0003
        /*0032*/ 	.short	0x0018
        /*0034*/ 	.byte	0x00, 0xf0, 0x11, 0x00


	//----- nvinfo : EIATTR_KPARAM_INFO
	.align		4
.L_47:
        /*0038*/ 	.byte	0x04, 0x17
        /*003a*/ 	.short	(.L_49 - .L_48)
.L_48:
        /*003c*/ 	.word	0x00000000
        /*0040*/ 	.short	0x0002
        /*0042*/ 	.short	0x0010
        /*0044*/ 	.byte	0x00, 0xf5, 0x21, 0x00


	//----- nvinfo : EIATTR_KPARAM_INFO
	.align		4
.L_49:
        /*0048*/ 	.byte	0x04, 0x17
        /*004a*/ 	.short	(.L_51 - .L_50)
.L_50:
        /*004c*/ 	.word	0x00000000
        /*0050*/ 	.short	0x0001
        /*0052*/ 	.short	0x0008
        /*0054*/ 	.byte	0x00, 0xf5, 0x21, 0x00


	//----- nvinfo : EIATTR_KPARAM_INFO
	.align		4
.L_51:
        /*0058*/ 	.byte	0x04, 0x17
        /*005a*/ 	.short	(.L_53 - .L_52)
.L_52:
        /*005c*/ 	.word	0x00000000
        /*0060*/ 	.short	0x0000
        /*0062*/ 	.short	0x0000
        /*0064*/ 	.byte	0x00, 0xf5, 0x21, 0x00


	//----- nvinfo : EIATTR_SPARSE_MMA_MASK
	.align		4
.L_53:
        /*0068*/ 	.byte	0x03, 0x50
        /*006a*/ 	.short	0x0000


	//----- nvinfo : EIATTR_MAXREG_COUNT
	.align		4
        /*006c*/ 	.byte	0x03, 0x1b
        /*006e*/ 	.short	0x00ff


	//----- nvinfo : EIATTR_MERCURY_ISA_VERSION
	.align		4
        /*0070*/ 	.byte	0x03, 0x5f
        /*0072*/ 	.short	0x0101


	//----- nvinfo : EIATTR_VRC_CTA_INIT_COUNT
	.align		4
        /*0074*/ 	.byte	0x02, 0x4a
	.zero		1
	.zero		1


	//----- nvinfo : EIATTR_EXIT_INSTR_OFFSETS
	.align		4
        /*0078*/ 	.byte	0x04, 0x1c
        /*007a*/ 	.short	(.L_55 - .L_54)


	//   ....[0]....
.L_54:
        /*007c*/ 	.word	0x000000c0


	//   ....[1]....
        /*0080*/ 	.word	0x000008a0


	//----- nvinfo : EIATTR_CBANK_PARAM_SIZE
	.align		4
.L_55:
        /*0084*/ 	.byte	0x03, 0x19
        /*0086*/ 	.short	0x0024


	//----- nvinfo : EIATTR_PARAM_CBANK
	.align		4
        /*0088*/ 	.byte	0x04, 0x0a
        /*008a*/ 	.short	(.L_57 - .L_56)
	.align		4
.L_56:
        /*008c*/ 	.word	index@(.nv.constant0._Z7gemm_CRPKfS0_Pfiii)
        /*0090*/ 	.short	0x0380
        /*0092*/ 	.short	0x0024


	//----- nvinfo : EIATTR_SW_WAR
	.align		4
.L_57:
        /*0094*/ 	.byte	0x04, 0x36
        /*0096*/ 	.short	(.L_59 - .L_58)
.L_58:
        /*0098*/ 	.word	0x00000008
.L_59:


//--------------------- .nv.info._Z7gemm_RCPKfS0_Pfiii --------------------------
	.section	.nv.info._Z7gemm_RCPKfS0_Pfiii,"",@"SHT_CUDA_INFO"
	.sectionflags	@""
	.align	4


	//----- nvinfo : EIATTR_CUDA_API_VERSION
	.align		4
        /*0000*/ 	.byte	0x04, 0x37
        /*0002*/ 	.short	(.L_61 - .L_60)
.L_60:
        /*0004*/ 	.word	0x00000082


	//----- nvinfo : EIATTR_KPARAM_INFO
	.align		4
.L_61:
        /*0008*/ 	.byte	0x04, 0x17
        /*000a*/ 	.short	(.L_63 - .L_62)
.L_62:
        /*000c*/ 	.word	0x00000000
        /*0010*/ 	.short	0x0005
        /*0012*/ 	.short	0x0020
        /*0014*/ 	.byte	0x00, 0xf0, 0x11, 0x00


	//----- nvinfo : EIATTR_KPARAM_INFO
	.align		4
.L_63:
        /*0018*/ 	.byte	0x04, 0x17
        /*001a*/ 	.short	(.L_65 - .L_64)
.L_64:
        /*001c*/ 	.word	0x00000000
        /*0020*/ 	.short	0x0004
        /*0022*/ 	.short	0x001c
        /*0024*/ 	.byte	0x00, 0xf0, 0x11, 0x00


	//----- nvinfo : EIATTR_KPARAM_INFO
	.align		4
.L_65:
        /*0028*/ 	.byte	0x04, 0x17
        /*002a*/ 	.short	(.L_67 - .L_66)
.L_66:
        /*002c*/ 	.word	0x00000000
        /*0030*/ 	.short	0x0003
        /*0032*/ 	.short	0x0018
        /*0034*/ 	.byte	0x00, 0xf0, 0x11, 0x00


	//----- nvinfo : EIATTR_KPARAM_INFO
	.align		4
.L_67:
        /*0038*/ 	.byte	0x04, 0x17
        /*003a*/ 	.short	(.L_69 - .L_68)
.L_68:
        /*003c*/ 	.word	0x00000000
        /*0040*/ 	.short	0x0002
        /*0042*/ 	.short	0x0010
        /*0044*/ 	.byte	0x00, 0xf5, 0x21, 0x00


	//----- nvinfo : EIATTR_KPARAM_INFO
	.align		4
.L_69:
        /*0048*/ 	.byte	0x04, 0x17
        /*004a*/ 	.short	(.L_71 - .L_70)
.L_70:
        /*004c*/ 	.word	0x00000000
        /*0050*/ 	.short	0x0001
        /*0052*/ 	.short	0x0008
        /*0054*/ 	.byte	0x00, 0xf5, 0x21, 0x00


	//----- nvinfo : EIATTR_KPARAM_INFO
	.align		4
.L_71:
        /*0058*/ 	.byte	0x04, 0x17
        /*005a*/ 	.short	(.L_73 - .L_72)
.L_72:
        /*005c*/ 	.word	0x00000000
        /*0060*/ 	.short	0x0000
        /*0062*/ 	.short	0x0000
        /*0064*/ 	.byte	0x00, 0xf5, 0x21, 0x00


	//----- nvinfo : EIATTR_SPARSE_MMA_MASK
	.align		4
.L_73:
        /*0068*/ 	.byte	0x03, 0x50
        /*006a*/ 	.short	0x0000


	//----- nvinfo : EIATTR_MAXREG_COUNT
	.align		4
        /*006c*/ 	.byte	0x03, 0x1b
        /*006e*/ 	.short	0x00ff


	//----- nvinfo : EIATTR_MERCURY_ISA_VERSION
	.align		4
        /*0070*/ 	.byte	0x03, 0x5f
        /*0072*/ 	.short	0x0101


	//----- nvinfo : EIATTR_VRC_CTA_INIT_COUNT
	.align		4
        /*0074*/ 	.byte	0x02, 0x4a
	.zero		1
	.zero		1


	//----- nvinfo : EIATTR_EXIT_INSTR_OFFSETS
	.align		4
        /*0078*/ 	.byte	0x04, 0x1c
        /*007a*/ 	.short	(.L_75 - .L_74)


	//   ....[0]....
.L_74:
        /*007c*/ 	.word	0x000000c0


	//   ....[1]....
        /*0080*/ 	.word	0x00000bd0


	//----- nvinfo : EIATTR_CBANK_PARAM_SIZE
	.align		4
.L_75:
        /*0084*/ 	.byte	0x03, 0x19
        /*0086*/ 	.short	0x0024


	//----- nvinfo : EIATTR_PARAM_CBANK
	.align		4
        /*0088*/ 	.byte	0x04, 0x0a
        /*008a*/ 	.short	(.L_77 - .L_76)
	.align		4
.L_76:
        /*008c*/ 	.word	index@(.nv.constant0._Z7gemm_RCPKfS0_Pfiii)
        /*0090*/ 	.short	0x0380
        /*0092*/ 	.short	0x0024


	//----- nvinfo : EIATTR_SW_WAR
	.align		4
.L_77:
        /*0094*/ 	.byte	0x04, 0x36
        /*0096*/ 	.short	(.L_79 - .L_78)
.L_78:
        /*0098*/ 	.word	0x00000008
.L_79:


//--------------------- .nv.info._Z7gemm_RRPKfS0_Pfiii --------------------------
	.section	.nv.info._Z7gemm_RRPKfS0_Pfiii,"",@"SHT_CUDA_INFO"
	.sectionflags	@""
	.align	4


	//----- nvinfo : EIATTR_CUDA_API_VERSION
	.align		4
        /*0000*/ 	.byte	0x04, 0x37
        /*0002*/ 	.short	(.L_81 - .L_80)
.L_80:
        /*0004*/ 	.word	0x00000082


	//----- nvinfo : EIATTR_KPARAM_INFO
	.align		4
.L_81:
        /*0008*/ 	.byte	0x04, 0x17
        /*000a*/ 	.short	(.L_83 - .L_82)
.L_82:
        /*000c*/ 	.word	0x00000000
        /*0010*/ 	.short	0x0005
        /*0012*/ 	.short	0x0020
        /*0014*/ 	.byte	0x00, 0xf0, 0x11, 0x00


	//----- nvinfo : EIATTR_KPARAM_INFO
	.align		4
.L_83:
        /*0018*/ 	.byte	0x04, 0x17
        /*001a*/ 	.short	(.L_85 - .L_84)
.L_84:
        /*001c*/ 	.word	0x00000000
        /*0020*/ 	.short	0x0004
        /*0022*/ 	.short	0x001c
        /*0024*/ 	.byte	0x00, 0xf0, 0x11, 0x00


	//----- nvinfo : EIATTR_KPARAM_INFO
	.align		4
.L_85:
        /*0028*/ 	.byte	0x04, 0x17
        /*002a*/ 	.short	(.L_87 - .L_86)
.L_86:
        /*002c*/ 	.word	0x00000000
        /*0030*/ 	.short	0x0003
        /*0032*/ 	.short	0x0018
        /*0034*/ 	.byte	0x00, 0xf0, 0x11, 0x00


	//----- nvinfo : EIATTR_KPARAM_INFO
	.align		4
.L_87:
        /*0038*/ 	.byte	0x04, 0x17
        /*003a*/ 	.short	(.L_89 - .L_88)
.L_88:
        /*003c*/ 	.word	0x00000000
        /*0040*/ 	.short	0x0002
        /*0042*/ 	.short	0x0010
        /*0044*/ 	.byte	0x00, 0xf5, 0x21, 0x00


	//----- nvinfo : EIATTR_KPARAM_INFO
	.align		4
.L_89:
        /*0048*/ 	.byte	0x04, 0x17
        /*004a*/ 	.short	(.L_91 - .L_90)
.L_90:
        /*004c*/ 	.word	0x00000000
        /*0050*/ 	.short	0x0001
        /*0052*/ 	.short	0x0008
        /*0054*/ 	.byte	0x00, 0xf5, 0x21, 0x00


	//----- nvinfo : EIATTR_KPARAM_INFO
	.align		4
.L_91:
        /*0058*/ 	.byte	0x04, 0x17
        /*005a*/ 	.short	(.L_93 - .L_92)
.L_92:
        /*005c*/ 	.word	0x00000000
        /*0060*/ 	.short	0x0000
        /*0062*/ 	.short	0x0000
        /*0064*/ 	.byte	0x00, 0xf5, 0x21, 0x00


	//----- nvinfo : EIATTR_SPARSE_MMA_MASK
	.align		4
.L_93:
        /*0068*/ 	.byte	0x03, 0x50
        /*006a*/ 	.short	0x0000


	//----- nvinfo : EIATTR_MAXREG_COUNT
	.align		4
        /*006c*/ 	.byte	0x03, 0x1b
        /*006e*/ 	.short	0x00ff


	//----- nvinfo : EIATTR_MERCURY_ISA_VERSION
	.align		4
        /*0070*/ 	.byte	0x03, 0x5f
        /*0072*/ 	.short	0x0101


	//----- nvinfo : EIATTR_VRC_CTA_INIT_COUNT
	.align		4
        /*0074*/ 	.byte	0x02, 0x4a
	.zero		1
	.zero		1


	//----- nvinfo : EIATTR_EXIT_INSTR_OFFSETS
	.align		4
        /*0078*/ 	.byte	0x04, 0x1c
        /*007a*/ 	.short	(.L_95 - .L_94)


	//   ....[0]....
.L_94:
        /*007c*/ 	.word	0x000000c0


	//   ....[1]....
        /*0080*/ 	.word	0x000008e0


	//----- nvinfo : EIATTR_CBANK_PARAM_SIZE
	.align		4
.L_95:
        /*0084*/ 	.byte	0x03, 0x19
        /*0086*/ 	.short	0x0024


	//----- nvinfo : EIATTR_PARAM_CBANK
	.align		4
        /*0088*/ 	.byte	0x04, 0x0a
        /*008a*/ 	.short	(.L_97 - .L_96)
	.align		4
.L_96:
        /*008c*/ 	.word	index@(.nv.constant0._Z7gemm_RRPKfS0_Pfiii)
        /*0090*/ 	.short	0x0380
        /*0092*/ 	.short	0x0024


	//----- nvinfo : EIATTR_SW_WAR
	.align		4
.L_97:
        /*0094*/ 	.byte	0x04, 0x36
        /*0096*/ 	.short	(.L_99 - .L_98)
.L_98:
        /*0098*/ 	.word	0x00000008
.L_99:


//--------------------- .nv.callgraph             --------------------------
	.section	.nv.callgraph,"",@"SHT_CUDA_CALLGRAPH"
	.align	4
	.sectionentsize	8
	.align		4
        /*0000*/ 	.word	0x00000000
	.align		4
        /*0004*/ 	.word	0xffffffff
	.align		4
        /*0008*/ 	.word	0x00000000
	.align		4
        /*000c*/ 	.word	0xfffffffe
	.align		4
        /*0010*/ 	.word	0x00000000
	.align		4
        /*0014*/ 	.word	0xfffffffd
	.align		4
        /*0018*/ 	.word	0x00000000
	.align		4
        /*001c*/ 	.word	0xfffffffc


//--------------------- .text._Z9transposePKfPfii --------------------------
	.section	.text._Z9transposePKfPfii,"ax",@progbits
	.align	128
        .global         _Z9transposePKfPfii
        .type           _Z9transposePKfPfii,@function
        .size           _Z9transposePKfPfii,(.L_x_18 - _Z9transposePKfPfii)
        .other          _Z9transposePKfPfii,@"STO_CUDA_ENTRY STV_DEFAULT"
_Z9transposePKfPfii:
.text._Z9transposePKfPfii:
[----:B------:R-:W-:Y:S01]  /*0000*/  LDC R1, c[0x0][0x37c] ;  /* 0x0000df00ff017b82 */ /* 0x000fe20000000800 */
[----:B------:R-:W0:Y:S07]  /*0010*/  S2R R2, SR_TID.X ;  /* 0x0000000000027919 */ /* 0x000e2e0000002100 */
[----:B------:R-:W1:Y:S01]  /*0020*/  LDC R0, c[0x0][0x364] ;  /* 0x0000d900ff007b82 */ /* 0x000e620000000800 */
[----:B------:R-:W2:Y:S01]  /*0030*/  LDCU.64 UR6, c[0x0][0x390] ;  /* 0x00007200ff0677ac */ /* 0x000ea20008000a00 */
[----:B------:R-:W1:Y:S06]  /*0040*/  S2R R3, SR_TID.Y ;  /* 0x0000000000037919 */ /* 0x000e6c0000002200 */
[----:B------:R-:W0:Y:S08]  /*0050*/  S2UR UR5, SR_CTAID.X ;  /* 0x00000000000579c3 */ /* 0x000e300000002500 */
[----:B------:R-:W0:Y:S08]  /*0060*/  LDC R7, c[0x0][0x360] ;  /* 0x0000d800ff077b82 */ /* 0x000e300000000800 */
[----:B------:R-:W1:Y:S01]  /*0070*/  S2UR UR4, SR_CTAID.Y ;  /* 0x00000000000479c3 */ /* 0x000e620000002600 */
[----:B0-----:R-:W-:-:S05]  /*0080*/  IMAD R7, R7, UR5, R2 ;  /* 0x0000000507077c24 */ /* 0x001fca000f8e0202 */
[----:B--2---:R-:W-:Y:S01]  /*0090*/  ISETP.GE.AND P0, PT, R7, UR7, PT ;  /* 0x0000000707007c0c */ /* 0x004fe2000bf06270 */
[----:B-1----:R-:W-:-:S05]  /*00a0*/  IMAD R0, R0, UR4, R3 ;  /* 0x0000000400007c24 */ /* 0x002fca000f8e0203 */
[----:B------:R-:W-:-:S13]  /*00b0*/  ISETP.GE.OR P0, PT, R0, UR6, P0 ;  /* 0x0000000600007c0c */ /* 0x000fda0008706670 */
[----:B------:R-:W-:Y:S05]  /*00c0*/  @P0 EXIT ;  /* 0x000000000000094d */ /* 0x000fea0003800000 */
[----:B------:R-:W0:Y:S01]  /*00d0*/  LDC.64 R2, c[0x0][0x380] ;  /* 0x0000e000ff027b82 */ /* 0x000e220000000a00 */
[----:B------:R-:W1:Y:S01]  /*00e0*/  LDCU.64 UR4, c[0x0][0x358] ;  /* 0x00006b00ff0477ac */ /* 0x000e620008000a00 */
[----:B------:R-:W-:-:S04]  /*00f0*/  IMAD R5, R0, UR7, R7 ;  /* 0x0000000700057c24 */ /* 0x000fc8000f8e0207 */
[----:B0-----:R-:W-:Y:S02]  /*0100*/  IMAD.WIDE R2, R5, 0x4, R2 ;  /* 0x0000000405027825 */ /* 0x001fe400078e0202 */
[----:B------:R-:W0:Y:S04]  /*0110*/  LDC.64 R4, c[0x0][0x388] ;  /* 0x0000e200ff047b82 */ /* 0x000e280000000a00 */
[----:B-1----:R-:W2:Y:S01]  /*0120*/  LDG.E R3, desc[UR4][R2.64] ;  /* 0x0000000402037981 */ /* 0x002ea2000c1e1900 */
[----:B------:R-:W-:-:S04]  /*0130*/  IMAD R7, R7, UR6, R0 ;  /* 0x0000000607077c24 */ /* 0x000fc8000f8e0200 */
[----:B0-----:R-:W-:-:S05]  /*0140*/  IMAD.WIDE R4, R7, 0x4, R4 ;  /* 0x0000000407047825 */ /* 0x001fca00078e0204 */
[----:B--2---:R-:W-:Y:S01]  /*0150*/  STG.E desc[UR4][R4.64], R3 ;  /* 0x0000000304007986 */ /* 0x004fe2000c101904 */
[----:B------:R-:W-:Y:S05]  /*0160*/  EXIT ;  /* 0x000000000000794d */ /* 0x000fea0003800000 */
.L_x_0:
[----:B------:R-:W-:-:S00]  /*0170*/  BRA `(.L_x_0) ;  /* 0xfffffffc00fc7947 */ /* 0x000fc0000383ffff */
[----:B------:R-:W-:-:S00]  /*0180*/  NOP ;  /* 0x0000000000007918 */ /* 0x000fc00000000000 */
[----:B------:R-:W-:-:S00]  /*0190*/  NOP ;  /* 0x0000000000007918 */ /* 0x000fc00000000000 */
[----:B------:R-:W-:-:S00]  /*01a0*/  NOP ;  /* 0x0000000000007918 */ /* 0x000fc00000000000 */
[----:B------:R-:W-:-:S00]  /*01b0*/  NOP ;  /* 0x0000000000007918 */ /* 0x000fc00000000000 */
[----:B------:R-:W-:-:S00]  /*01c0*/  NOP ;  /* 0x0000000000007918 */ /* 0x000fc00000000000 */
[----:B------:R-:W-:-:S00]  /*01d0*/  NOP ;  /* 0x0000000000007918 */ /* 0x000fc00000000000 */
[----:B------:R-:W-:-:S00]  /*01e0*/  NOP ;  /* 0x0000000000007918 */ /* 0x000fc00000000000 */
[----:B------:R-:W-:-:S00]  /*01f0*/  NOP ;  /* 0x0000000000007918 */ /* 0x000fc00000000000 */
.L_x_18:


//--------------------- .text._Z7gemm_CRPKfS0_Pfiii --------------------------
	.section	.text._Z7gemm_CRPKfS0_Pfiii,"ax",@progbits
	.align	128
        .global         _Z7gemm_CRPKfS0_Pfiii
        .type           _Z7gemm_CRPKfS0_Pfiii,@function
        .size           _Z7gemm_CRPKfS0_Pfiii,(.L_x_19 - _Z7gemm_CRPKfS0_Pfiii)
        .other          _Z7gemm_CRPKfS0_Pfiii,@"STO_CUDA_ENTRY STV_DEFAULT"
_Z7gemm_CRPKfS0_Pfiii:
.text._Z7gemm_CRPKfS0_Pfiii:
[----:B------:R-:W-:Y:S01]  /*0000*/  LDC R1, c[0x0][0x37c] ;  /* 0x0000df00ff017b82 */ /* 0x000fe20000000800 */
[----:B------:R-:W0:Y:S07]  /*0010*/  S2R R5, SR_TID.X ;  /* 0x0000000000057919 */ /* 0x000e2e0000002100 */
[----:B------:R-:W1:Y:S01]  /*0020*/  LDC R3, c[0x0][0x364] ;  /* 0x0000d900ff037b82 */ /* 0x000e620000000800 */
[----:B------:R-:W1:Y:S07]  /*0030*/  S2R R2, SR_TID.Y ;  /* 0x0000000000027919 */ /* 0x000e6e0000002200 */
[----:B------:R-:W0:Y:S08]  /*0040*/  S2UR UR5, SR_CTAID.X ;  /* 0x00000000000579c3 */ /* 0x000e300000002500 */
[----:B------:R-:W0:Y:S08]  /*0050*/  LDC R0, c[0x0][0x360] ;  /* 0x0000d800ff007b82 */ /* 0x000e300000000800 */
[----:B------:R-:W1:Y:S08]  /*0060*/  S2UR UR4, SR_CTAID.Y ;  /* 0x00000000000479c3 */ /* 0x000e700000002600 */
[----:B------:R-:W2:Y:S01]  /*0070*/  LDC.64 R12, c[0x0][0x398] ;  /* 0x0000e600ff0c7b82 */ /* 0x000ea20000000a00 */
[----:B0-----:R-:W-:-:S02]  /*0080*/  IMAD R0, R0, UR5, R5 ;  /* 0x0000000500007c24 */ /* 0x001fc4000f8e0205 */
[----:B-1----:R-:W-:-:S03]  /*0090*/  IMAD R3, R3, UR4, R2 ;  /* 0x0000000403037c24 */ /* 0x002fc6000f8e0202 */
[----:B--2---:R-:W-:-:S04]  /*00a0*/  ISETP.GE.AND P0, PT, R0, R13, PT ;  /* 0x0000000d0000720c */ /* 0x004fc80003f06270 */
[----:B------:R-:W-:-:S13]  /*00b0*/  ISETP.GE.OR P0, PT, R3, R12, P0 ;  /* 0x0000000c0300720c */ /* 0x000fda0000706670 */
[----:B------:R-:W-:Y:S05]  /*00c0*/  @P0 EXIT ;  /* 0x000000000000094d */ /* 0x000fea0003800000 */
[----:B------:R-:W0:Y:S01]  /*00d0*/  LDC R2, c[0x0][0x3a0] ;  /* 0x0000e800ff027b82 */ /* 0x000e220000000800 */
[----:B------:R-:W1:Y:S01]  /*00e0*/  LDCU.64 UR4, c[0x0][0x358] ;  /* 0x00006b00ff0477ac */ /* 0x000e620008000a00 */
[----:B------:R-:W-:Y:S01]  /*00f0*/  HFMA2 R29, -RZ, RZ, 0, 0 ;  /* 0x00000000ff1d7431 */ /* 0x000fe200000001ff */
[----:B0-----:R-:W-:-:S13]  /*0100*/  ISETP.GE.AND P0, PT, R2, 0x1, PT ;  /* 0x000000010200780c */ /* 0x001fda0003f06270 */
[----:B-1----:R-:W-:Y:S05]  /*0110*/  @!P0 BRA `(.L_x_1) ;  /* 0x0000000400d08947 */ /* 0x002fea0003800000 */
[C---:B------:R-:W-:Y:S02]  /*0120*/  ISETP.GE.U32.AND P1, PT, R2.reuse, 0x8, PT ;  /* 0x000000080200780c */ /* 0x040fe40003f26070 */
[----:B------:R-:W-:Y:S02]  /*0130*/  LOP3.LUT R5, R2, 0x7, RZ, 0xc0, !PT ;  /* 0x0000000702057812 */ /* 0x000fe400078ec0ff */
[----:B------:R-:W-:Y:S02]  /*0140*/  MOV R29, RZ ;  /* 0x000000ff001d7202 */ /* 0x000fe40000000f00 */
[----:B------:R-:W-:Y:S02]  /*0150*/  ISETP.NE.AND P0, PT, R5, RZ, PT ;  /* 0x000000ff0500720c */ /* 0x000fe40003f05270 */
[----:B------:R-:W-:-:S05]  /*0160*/  MOV R6, RZ ;  /* 0x000000ff00067202 */ /* 0x000fca0000000f00 */
[----:B------:R-:W-:Y:S06]  /*0170*/  @!P1 BRA `(.L_x_2) ;  /* 0x0000000000d09947 */ /* 0x000fec0003800000 */
[----:B------:R-:W-:Y:S02]  /*0180*/  LOP3.LUT R6, R2, 0x7ffffff8, RZ, 0xc0, !PT ;  /* 0x7ffffff802067812 */ /* 0x000fe400078ec0ff */
[----:B------:R-:W-:Y:S02]  /*0190*/  MOV R29, RZ ;  /* 0x000000ff001d7202 */ /* 0x000fe40000000f00 */
[----:B------:R-:W-:Y:S02]  /*01a0*/  MOV R7, R3 ;  /* 0x0000000300077202 */ /* 0x000fe40000000f00 */
[----:B------:R-:W-:Y:S02]  /*01b0*/  MOV R4, R0 ;  /* 0x0000000000047202 */ /* 0x000fe40000000f00 */
[----:B------:R-:W-:-:S07]  /*01c0*/  IADD3 R8, PT, PT, -R6, RZ, RZ ;  /* 0x000000ff06087210 */ /* 0x000fce0007ffe1ff */
.L_x_3:
[----:B------:R-:W0:Y:S08]  /*01d0*/  LDC.64 R14, c[0x0][0x380] ;  /* 0x0000e000ff0e7b82 */ /* 0x000e300000000a00 */
[----:B------:R-:W1:Y:S01]  /*01e0*/  LDC.64 R26, c[0x0][0x388] ;  /* 0x0000e200ff1a7b82 */ /* 0x000e620000000a00 */
[----:B0-----:R-:W-:-:S05]  /*01f0*/  IMAD.WIDE R14, R7, 0x4, R14 ;  /* 0x00000004070e7825 */ /* 0x001fca00078e020e */
[----:B------:R0:W2:Y:S01]  /*0200*/  LDG.E R22, desc[UR4][R14.64] ;  /* 0x000000040e167981 */ /* 0x0000a2000c1e1900 */
[----:B-1----:R-:W-:-:S05]  /*0210*/  IMAD.WIDE R26, R4, 0x4, R26 ;  /* 0x00000004041a7825 */ /* 0x002fca00078e021a */
[----:B------:R-:W2:Y:S01]  /*0220*/  LDG.E R9, desc[UR4][R26.64] ;  /* 0x000000041a097981 */ /* 0x000ea2000c1e1900 */
[----:B0-----:R-:W-:-:S04]  /*0230*/  IMAD.WIDE R14, R12, 0x4, R14 ;  /* 0x000000040c0e7825 */ /* 0x001fc800078e020e */
[C---:B------:R-:W-:Y:S01]  /*0240*/  IMAD.WIDE R20, R13.reuse, 0x4, R26 ;  /* 0x000000040d147825 */ /* 0x040fe200078e021a */
[----:B------:R-:W3:Y:S03]  /*0250*/  LDG.E R28, desc[UR4][R14.64] ;  /* 0x000000040e1c7981 */ /* 0x000ee6000c1e1900 */
[----:B------:R-:W-:Y:S01]  /*0260*/  IMAD.WIDE R24, R12, 0x4, R14 ;  /* 0x000000040c187825 */ /* 0x000fe200078e020e */
[----:B------:R-:W3:Y:S03]  /*0270*/  LDG.E R27, desc[UR4][R20.64] ;  /* 0x00000004141b7981 */ /* 0x000ee6000c1e1900 */
[----:B------:R-:W-:-:S04]  /*0280*/  IMAD.WIDE R10, R13, 0x4, R20 ;  /* 0x000000040d0a7825 */ /* 0x000fc800078e0214 */
[C---:B------:R-:W-:Y:S01]  /*0290*/  IMAD.WIDE R16, R12.reuse, 0x4, R24 ;  /* 0x000000040c107825 */ /* 0x040fe200078e0218 */
[----:B------:R-:W4:Y:S04]  /*02a0*/  LDG.E R26, desc[UR4][R10.64] ;  /* 0x000000040a1a7981 */ /* 0x000f28000c1e1900 */
[----:B------:R0:W5:Y:S01]  /*02b0*/  LDG.E R23, desc[UR4][R16.64] ;  /* 0x0000000410177981 */ /* 0x000162000c1e1900 */
[----:B------:R-:W-:-:S03]  /*02c0*/  IMAD.WIDE R18, R12, 0x4, R16 ;  /* 0x000000040c127825 */ /* 0x000fc600078e0210 */
[----:B------:R-:W4:Y:S01]  /*02d0*/  LDG.E R25, desc[UR4][R24.64] ;  /* 0x0000000418197981 */ /* 0x000f22000c1e1900 */
[----:B0-----:R-:W-:-:S03]  /*02e0*/  IMAD.WIDE R16, R13, 0x4, R10 ;  /* 0x000000040d107825 */ /* 0x001fc600078e020a */
[----:B------:R0:W5:Y:S01]  /*02f0*/  LDG.E R21, desc[UR4][R18.64] ;  /* 0x0000000412157981 */ /* 0x000162000c1e1900 */
[----:B------:R-:W-:-:S03]  /*0300*/  IMAD.WIDE R14, R12, 0x4, R18 ;  /* 0x000000040c0e7825 */ /* 0x000fc600078e0212 */
[----:B------:R1:W5:Y:S04]  /*0310*/  LDG.E R24, desc[UR4][R16.64] ;  /* 0x0000000410187981 */ /* 0x000368000c1e1900 */
[----:B------:R1:W5:Y:S01]  /*0320*/  LDG.E R11, desc[UR4][R14.64] ;  /* 0x000000040e0b7981 */ /* 0x000362000c1e1900 */
[----:B0-----:R-:W-:-:S04]  /*0330*/  IMAD.WIDE R18, R13, 0x4, R16 ;  /* 0x000000040d127825 */ /* 0x001fc800078e0210 */
[----:B-1----:R-:W-:-:S04]  /*0340*/  IMAD.WIDE R16, R13, 0x4, R18 ;  /* 0x000000040d107825 */ /* 0x002fc800078e0212 */
[C---:B------:R-:W-:Y:S01]  /*0350*/  IMAD.WIDE R14, R12.reuse, 0x4, R14 ;  /* 0x000000040c0e7825 */ /* 0x040fe200078e020e */
[----:B------:R-:W5:Y:S04]  /*0360*/  LDG.E R20, desc[UR4][R16.64] ;  /* 0x0000000410147981 */ /* 0x000f68000c1e1900 */
[----:B------:R0:W5:Y:S02]  /*0370*/  LDG.E R10, desc[UR4][R14.64] ;  /* 0x000000040e0a7981 */ /* 0x000164000c1e1900 */
[----:B0-----:R-:W-:-:S04]  /*0380*/  IMAD.WIDE R14, R12, 0x4, R14 ;  /* 0x000000040c0e7825 */ /* 0x001fc800078e020e */
[----:B--2---:R-:W-:Y:S02]  /*0390*/  FFMA R9, R22, R9, R29 ;  /* 0x0000000916097223 */ /* 0x004fe4000000001d */
[----:B------:R0:W2:Y:S04]  /*03a0*/  LDG.E R22, desc[UR4][R18.64] ;  /* 0x0000000412167981 */ /* 0x0000a8000c1e1900 */
[----:B------:R-:W2:Y:S01]  /*03b0*/  LDG.E R29, desc[UR4][R14.64] ;  /* 0x000000040e1d7981 */ /* 0x000ea2000c1e1900 */
[----:B0-----:R-:W-:-:S05]  /*03c0*/  IMAD.WIDE R18, R13, 0x4, R16 ;  /* 0x000000040d127825 */ /* 0x001fca00078e0210 */
[----:B------:R0:W2:Y:S02]  /*03d0*/  LDG.E R17, desc[UR4][R18.64] ;  /* 0x0000000412117981 */ /* 0x0000a4000c1e1900 */
[----:B0-----:R-:W-:-:S06]  /*03e0*/  IMAD.WIDE R18, R13, 0x4, R18 ;  /* 0x000000040d127825 */ /* 0x001fcc00078e0212 */
[----:B------:R-:W2:Y:S01]  /*03f0*/  LDG.E R18, desc[UR4][R18.64] ;  /* 0x0000000412127981 */ /* 0x000ea2000c1e1900 */
[----:B---3--:R-:W-:Y:S01]  /*0400*/  FFMA R28, R28, R27, R9 ;  /* 0x0000001b1c1c7223 */ /* 0x008fe20000000009 */
[----:B------:R-:W-:-:S03]  /*0410*/  IADD3 R8, PT, PT, R8, 0x8, RZ ;  /* 0x0000000808087810 */ /* 0x000fc60007ffe0ff */
[----:B----4-:R-:W-:Y:S01]  /*0420*/  FFMA R26, R25, R26, R28 ;  /* 0x0000001a191a7223 */ /* 0x010fe2000000001c */
[----:B------:R-:W-:-:S03]  /*0430*/  ISETP.NE.AND P1, PT, R8, RZ, PT ;  /* 0x000000ff0800720c */ /* 0x000fc60003f25270 */
[----:B-----5:R-:W-:Y:S01]  /*0440*/  FFMA R24, R23, R24, R26 ;  /* 0x0000001817187223 */ /* 0x020fe2000000001a */
[----:B------:R-:W-:Y:S02]  /*0450*/  LEA R7, R12, R7, 0x3 ;  /* 0x000000070c077211 */ /* 0x000fe400078e18ff */
[----:B------:R-:W-:Y:S01]  /*0460*/  LEA R4, R13, R4, 0x3 ;  /* 0x000000040d047211 */ /* 0x000fe200078e18ff */
[----:B--2---:R-:W-:-:S04]  /*0470*/  FFMA R22, R21, R22, R24 ;  /* 0x0000001615167223 */ /* 0x004fc80000000018 */
[----:B------:R-:W-:-:S04]  /*0480*/  FFMA R11, R11, R20, R22 ;  /* 0x000000140b0b7223 */ /* 0x000fc80000000016 */
[----:B------:R-:W-:-:S04]  /*0490*/  FFMA R10, R10, R17, R11 ;  /* 0x000000110a0a7223 */ /* 0x000fc8000000000b */
[----:B------:R-:W-:Y:S01]  /*04a0*/  FFMA R29, R29, R18, R10 ;  /* 0x000000121d1d7223 */ /* 0x000fe2000000000a */
[----:B------:R-:W-:Y:S06]  /*04b0*/  @P1 BRA `(.L_x_3) ;  /* 0xfffffffc00441947 */ /* 0x000fec000383ffff */
.L_x_2:
[----:B------:R-:W-:Y:S05]  /*04c0*/  @!P0 BRA `(.L_x_1) ;  /* 0x0000000000e48947 */ /* 0x000fea0003800000 */
[----:B------:R-:W-:Y:S02]  /*04d0*/  ISETP.GE.U32.AND P0, PT, R5, 0x4, PT ;  /* 0x000000040500780c */ /* 0x000fe40003f06070 */
[----:B------:R-:W-:-:S04]  /*04e0*/  LOP3.LUT R7, R2, 0x3, RZ, 0xc0, !PT ;  /* 0x0000000302077812 */ /* 0x000fc800078ec0ff */
[----:B------:R-:W-:-:S07]  /*04f0*/  ISETP.NE.AND P1, PT, R7, RZ, PT ;  /* 0x000000ff0700720c */ /* 0x000fce0003f25270 */
[----:B------:R-:W-:Y:S06]  /*0500*/  @!P0 BRA `(.L_x_4) ;  /* 0x0000000000648947 */ /* 0x000fec0003800000 */
[----:B------:R-:W0:Y:S01]  /*0510*/  LDC.64 R20, c[0x0][0x380] ;  /* 0x0000e000ff147b82 */ /* 0x000e220000000a00 */
[C---:B------:R-:W-:Y:S02]  /*0520*/  IMAD R5, R6.reuse, R12, R3 ;  /* 0x0000000c06057224 */ /* 0x040fe400078e0203 */
[----:B------:R-:W-:-:S05]  /*0530*/  IMAD R9, R6, R13, R0 ;  /* 0x0000000d06097224 */ /* 0x000fca00078e0200 */
[----:B------:R-:W1:Y:S01]  /*0540*/  LDC.64 R22, c[0x0][0x388] ;  /* 0x0000e200ff167b82 */ /* 0x000e620000000a00 */
[----:B0-----:R-:W-:-:S04]  /*0550*/  IMAD.WIDE R20, R5, 0x4, R20 ;  /* 0x0000000405147825 */ /* 0x001fc800078e0214 */
[----:B------:R-:W-:Y:S02]  /*0560*/  IMAD.WIDE R4, R12, 0x4, R20 ;  /* 0x000000040c047825 */ /* 0x000fe400078e0214 */
[----:B------:R-:W2:Y:S02]  /*0570*/  LDG.E R20, desc[UR4][R20.64] ;  /* 0x0000000414147981 */ /* 0x000ea4000c1e1900 */
[----:B-1----:R-:W-:-:S04]  /*0580*/  IMAD.WIDE R22, R9, 0x4, R22 ;  /* 0x0000000409167825 */ /* 0x002fc800078e0216 */
[C---:B------:R-:W-:Y:S02]  /*0590*/  IMAD.WIDE R8, R13.reuse, 0x4, R22 ;  /* 0x000000040d087825 */ /* 0x040fe400078e0216 */
[----:B------:R-:W2:Y:S02]  /*05a0*/  LDG.E R22, desc[UR4][R22.64] ;  /* 0x0000000416167981 */ /* 0x000ea4000c1e1900 */
[C---:B------:R-:W-:Y:S02]  /*05b0*/  IMAD.WIDE R14, R12.reuse, 0x4, R4 ;  /* 0x000000040c0e7825 */ /* 0x040fe400078e0204 */
[----:B------:R-:W3:Y:S02]  /*05c0*/  LDG.E R5, desc[UR4][R4.64] ;  /* 0x0000000404057981 */ /* 0x000ee4000c1e1900 */
[----:B------:R-:W-:Y:S02]  /*05d0*/  IMAD.WIDE R10, R13, 0x4, R8 ;  /* 0x000000040d0a7825 */ /* 0x000fe400078e0208 */
[----:B------:R-:W3:Y:S02]  /*05e0*/  LDG.E R8, desc[UR4][R8.64] ;  /* 0x0000000408087981 */ /* 0x000ee4000c1e1900 */
[----:B------:R-:W-:-:S02]  /*05f0*/  IMAD.WIDE R16, R12, 0x4, R14 ;  /* 0x000000040c107825 */ /* 0x000fc400078e020e */
[----:B------:R-:W4:Y:S02]  /*0600*/  LDG.E R25, desc[UR4][R14.64] ;  /* 0x000000040e197981 */ /* 0x000f24000c1e1900 */
[----:B------:R-:W-:Y:S02]  /*0610*/  IMAD.WIDE R18, R13, 0x4, R10 ;  /* 0x000000040d127825 */ /* 0x000fe400078e020a */
[----:B------:R-:W4:Y:S04]  /*0620*/  LDG.E R10, desc[UR4][R10.64] ;  /* 0x000000040a0a7981 */ /* 0x000f28000c1e1900 */
[----:B------:R-:W5:Y:S04]  /*0630*/  LDG.E R17, desc[UR4][R16.64] ;  /* 0x0000000410117981 */ /* 0x000f68000c1e1900 */
[----:B------:R-:W5:Y:S01]  /*0640*/  LDG.E R18, desc[UR4][R18.64] ;  /* 0x0000000412127981 */ /* 0x000f62000c1e1900 */
[----:B------:R-:W-:Y:S01]  /*0650*/  IADD3 R6, PT, PT, R6, 0x4, RZ ;  /* 0x0000000406067810 */ /* 0x000fe20007ffe0ff */
[----:B--2---:R-:W-:-:S04]  /*0660*/  FFMA R20, R20, R22, R29 ;  /* 0x0000001614147223 */ /* 0x004fc8000000001d */
[----:B---3--:R-:W-:-:S04]  /*0670*/  FFMA R20, R5, R8, R20 ;  /* 0x0000000805147223 */ /* 0x008fc80000000014 */
[----:B----4-:R-:W-:-:S04]  /*0680*/  FFMA R20, R25, R10, R20 ;  /* 0x0000000a19147223 */ /* 0x010fc80000000014 */
[----:B-----5:R-:W-:-:S07]  /*0690*/  FFMA R29, R17, R18, R20 ;  /* 0x00000012111d7223 */ /* 0x020fce0000000014 */
.L_x_4:
[----:B------:R-:W-:Y:S05]  /*06a0*/  @!P1 BRA `(.L_x_1) ;  /* 0x00000000006c9947 */ /* 0x000fea0003800000 */
[----:B------:R-:W0:Y:S01]  /*06b0*/  LDC.64 R14, c[0x0][0x380] ;  /* 0x0000e000ff0e7b82 */ /* 0x000e220000000a00 */
[----:B------:R-:W-:Y:S02]  /*06c0*/  ISETP.NE.AND P0, PT, R7, 0x1, PT ;  /* 0x000000010700780c */ /* 0x000fe40003f05270 */
[----:B------:R-:W-:-:S04]  /*06d0*/  LOP3.LUT R2, R2, 0x1, RZ, 0xc0, !PT ;  /* 0x0000000102027812 */ /* 0x000fc800078ec0ff */
[----:B------:R-:W-:Y:S01]  /*06e0*/  ISETP.NE.U32.AND P1, PT, R2, 0x1, PT ;  /* 0x000000010200780c */ /* 0x000fe20003f25070 */
[----:B------:R-:W1:Y:S06]  /*06f0*/  LDC.64 R10, c[0x0][0x388] ;  /* 0x0000e200ff0a7b82 */ /* 0x000e6c0000000a00 */
[C---:B------:R-:W-:Y:S02]  /*0700*/  @P0 IMAD R7, R6.reuse, R12, R3 ;  /* 0x0000000c06070224 */ /* 0x040fe400078e0203 */
[----:B------:R-:W2:Y:S01]  /*0710*/  LDC.64 R8, c[0x0][0x380] ;  /* 0x0000e000ff087b82 */ /* 0x000ea20000000a00 */
[C---:B------:R-:W-:Y:S01]  /*0720*/  @P0 IMAD R17, R6.reuse, R13, R0 ;  /* 0x0000000d06110224 */ /* 0x040fe200078e0200 */
[----:B------:R-:W-:-:S06]  /*0730*/  @P0 IADD3 R6, PT, PT, R6, 0x2, RZ ;  /* 0x0000000206060810 */ /* 0x000fcc0007ffe0ff */
[----:B------:R-:W3:Y:S01]  /*0740*/  LDC.64 R4, c[0x0][0x388] ;  /* 0x0000e200ff047b82 */ /* 0x000ee20000000a00 */
[----:B0-----:R-:W-:-:S04]  /*0750*/  @P0 IMAD.WIDE R14, R7, 0x4, R14 ;  /* 0x00000004070e0825 */ /* 0x001fc800078e020e */
[----:B-1----:R-:W-:Y:S01]  /*0760*/  @P0 IMAD.WIDE R10, R17, 0x4, R10 ;  /* 0x00000004110a0825 */ /* 0x002fe200078e020a */
[----:B------:R-:W4:Y:S03]  /*0770*/  @P0 LDG.E R2, desc[UR4][R14.64] ;  /* 0x000000040e020981 */ /* 0x000f26000c1e1900 */
[C---:B------:R-:W-:Y:S02]  /*0780*/  @!P1 IMAD R19, R6.reuse, R12, R3 ;  /* 0x0000000c06139224 */ /* 0x040fe400078e0203 */
[----:B------:R-:W-:Y:S02]  /*0790*/  @!P1 IMAD R21, R6, R13, R0 ;  /* 0x0000000d06159224 */ /* 0x000fe400078e0200 */
[----:B------:R-:W-:-:S04]  /*07a0*/  @P0 IMAD.WIDE R16, R12, 0x4, R14 ;  /* 0x000000040c100825 */ /* 0x000fc800078e020e */
[----:B------:R-:W-:Y:S02]  /*07b0*/  @P0 IMAD.WIDE R6, R13, 0x4, R10 ;  /* 0x000000040d060825 */ /* 0x000fe400078e020a */
[----:B------:R-:W4:Y:S02]  /*07c0*/  @P0 LDG.E R10, desc[UR4][R10.64] ;  /* 0x000000040a0a0981 */ /* 0x000f24000c1e1900 */
[----:B--2---:R-:W-:Y:S02]  /*07d0*/  @!P1 IMAD.WIDE R8, R19, 0x4, R8 ;  /* 0x0000000413089825 */ /* 0x004fe400078e0208 */
[----:B------:R-:W2:Y:S02]  /*07e0*/  @P0 LDG.E R17, desc[UR4][R16.64] ;  /* 0x0000000410110981 */ /* 0x000ea4000c1e1900 */
[----:B---3--:R-:W-:Y:S02]  /*07f0*/  @!P1 IMAD.WIDE R4, R21, 0x4, R4 ;  /* 0x0000000415049825 */ /* 0x008fe400078e0204 */
[----:B------:R-:W2:Y:S04]  /*0800*/  @P0 LDG.E R6, desc[UR4][R6.64] ;  /* 0x0000000406060981 */ /* 0x000ea8000c1e1900 */
[----:B------:R-:W3:Y:S04]  /*0810*/  @!P1 LDG.E R8, desc[UR4][R8.64] ;  /* 0x0000000408089981 */ /* 0x000ee8000c1e1900 */
[----:B------:R-:W3:Y:S01]  /*0820*/  @!P1 LDG.E R4, desc[UR4][R4.64] ;  /* 0x0000000404049981 */ /* 0x000ee2000c1e1900 */
[----:B----4-:R-:W-:-:S04]  /*0830*/  @P0 FFMA R2, R2, R10, R29 ;  /* 0x0000000a02020223 */ /* 0x010fc8000000001d */
[----:B--2---:R-:W-:-:S04]  /*0840*/  @P0 FFMA R29, R17, R6, R2 ;  /* 0x00000006111d0223 */ /* 0x004fc80000000002 */
[----:B---3--:R-:W-:-:S07]  /*0850*/  @!P1 FFMA R29, R8, R4, R29 ;  /* 0x00000004081d9223 */ /* 0x008fce000000001d */
.L_x_1:
[----:B------:R-:W0:Y:S01]  /*0860*/  LDC.64 R4, c[0x0][0x390] ;  /* 0x0000e400ff047b82 */ /* 0x000e220000000a00 */
[----:B------:R-:W-:-:S04]  /*0870*/  IMAD R3, R3, R13, R0 ;  /* 0x0000000d03037224 */ /* 0x000fc800078e0200 */
[----:B0-----:R-:W-:-:S05]  /*0880*/  IMAD.WIDE R2, R3, 0x4, R4 ;  /* 0x0000000403027825 */ /* 0x001fca00078e0204 */
[----:B------:R-:W-:Y:S01]  /*0890*/  STG.E desc[UR4][R2.64], R29 ;  /* 0x0000001d02007986 */ /* 0x000fe2000c101904 */
[----:B------:R-:W-:Y:S05]  /*08a0*/  EXIT ;  /* 0x000000000000794d */ /* 0x000fea0003800000 */
.L_x_5:
        /* <DEDUP_REMOVED lines=13> */
.L_x_19:


//--------------------- .text._Z7gemm_RCPKfS0_Pfiii --------------------------
	.section	.text._Z7gemm_RCPKfS0_Pfiii,"ax",@progbits
	.align	128
        .global         _Z7gemm_RCPKfS0_Pfiii
        .type           _Z7gemm_RCPKfS0_Pfiii,@function
        .size           _Z7gemm_RCPKfS0_Pfiii,(.L_x_20 - _Z7gemm_RCPKfS0_Pfiii)
        .other          _Z7gemm_RCPKfS0_Pfiii,@"STO_CUDA_ENTRY STV_DEFAULT"
_Z7gemm_RCPKfS0_Pfiii:
.text._Z7gemm_RCPKfS0_Pfiii:
        /* <DEDUP_REMOVED lines=13> */
[----:B------:R-:W0:Y:S01]  /*00d0*/  LDCU UR7, c[0x0][0x3a0] ;  /* 0x00007400ff0777ac */ /* 0x000e220008000800 */
[----:B------:R-:W-:Y:S01]  /*00e0*/  HFMA2 R14, -RZ, RZ, 0, 0 ;  /* 0x00000000ff0e7431 */ /* 0x000fe200000001ff */
[----:B------:R-:W1:Y:S01]  /*00f0*/  LDCU.64 UR12, c[0x0][0x358] ;  /* 0x00006b00ff0c77ac */ /* 0x000e620008000a00 */
[----:B0-----:R-:W-:-:S09]  /*0100*/  UISETP.GE.AND UP0, UPT, UR7, 0x1, UPT ;  /* 0x000000010700788c */ /* 0x001fd2000bf06270 */
[----:B-1----:R-:W-:Y:S05]  /*0110*/  BRA.U !UP0, `(.L_x_6) ;  /* 0x00000009089c7547 */ /* 0x002fea000b800000 */
[----:B------:R-:W-:Y:S02]  /*0120*/  UISETP.GE.U32.AND UP1, UPT, UR7, 0x10, UPT ;  /* 0x000000100700788c */ /* 0x000fe4000bf26070 */
[----:B------:R-:W-:Y:S01]  /*0130*/  IMAD R8, R7, UR7, RZ ;  /* 0x0000000707087c24 */ /* 0x000fe2000f8e02ff */
[----:B------:R-:W-:Y:S02]  /*0140*/  ULOP3.LUT UR10, UR7, 0xf, URZ, 0xc0, !UPT ;  /* 0x0000000f070a7892 */ /* 0x000fe4000f8ec0ff */
[----:B------:R-:W-:Y:S01]  /*0150*/  IMAD R9, R0, UR7, RZ ;  /* 0x0000000700097c24 */ /* 0x000fe2000f8e02ff */
[----:B------:R-:W-:Y:S01]  /*0160*/  MOV R14, RZ ;  /* 0x000000ff000e7202 */ /* 0x000fe20000000f00 */
[----:B------:R-:W-:Y:S01]  /*0170*/  UMOV UR4, URZ ;  /* 0x000000ff00047c82 */ /* 0x000fe20008000000 */
[----:B------:R-:W-:Y:S01]  /*0180*/  UISETP.NE.AND UP0, UPT, UR10, URZ, UPT ;  /* 0x000000ff0a00728c */ /* 0x000fe2000bf05270 */
[----:B------:R-:W-:Y:S10]  /*0190*/  BRA.U !UP1, `(.L_x_7) ;  /* 0x0000000509107547 */ /* 0x000ff4000b800000 */
[----:B------:R-:W0:Y:S01]  /*01a0*/  LDC.64 R2, c[0x0][0x380] ;  /* 0x0000e000ff027b82 */ /* 0x000e220000000a00 */
[----:B------:R-:W1:Y:S01]  /*01b0*/  LDCU.64 UR8, c[0x0][0x388] ;  /* 0x00007100ff0877ac */ /* 0x000e620008000a00 */
[----:B------:R-:W-:Y:S02]  /*01c0*/  MOV R14, RZ ;  /* 0x000000ff000e7202 */ /* 0x000fe40000000f00 */
[----:B------:R-:W-:Y:S01]  /*01d0*/  MOV R6, R9 ;  /* 0x0000000900067202 */ /* 0x000fe20000000f00 */
[----:B------:R-:W-:Y:S02]  /*01e0*/  ULOP3.LUT UR4, UR7, 0x7ffffff0, URZ, 0xc0, !UPT ;  /* 0x7ffffff007047892 */ /* 0x000fe4000f8ec0ff */
[----:B-1----:R-:W-:Y:S02]  /*01f0*/  UIADD3 UR5, UP1, UPT, UR8, 0x20, URZ ;  /* 0x0000002008057890 */ /* 0x002fe4000ff3e0ff */
[----:B------:R-:W-:Y:S02]  /*0200*/  UIADD3 UR8, UPT, UPT, -UR4, URZ, URZ ;  /* 0x000000ff04087290 */ /* 0x000fe4000fffe1ff */
[----:B------:R-:W-:Y:S01]  /*0210*/  UIADD3.X UR6, UPT, UPT, URZ, UR9, URZ, UP1, !UPT ;  /* 0x00000009ff067290 */ /* 0x000fe20008ffe4ff */
[----:B0-----:R-:W-:-:S03]  /*0220*/  IMAD.WIDE.U32 R2, R8, 0x4, R2 ;  /* 0x0000000408027825 */ /* 0x001fc600078e0002 */
[----:B------:R-:W-:-:S04]  /*0230*/  IADD3 R4, P0, PT, R2, 0x20, RZ ;  /* 0x0000002002047810 */ /* 0x000fc80007f1e0ff */
[----:B------:R-:W-:-:S09]  /*0240*/  IADD3.X R5, PT, PT, RZ, R3, RZ, P0, !PT ;  /* 0x00000003ff057210 */ /* 0x000fd200007fe4ff */
.L_x_8:
[----:B------:R-:W-:Y:S01]  /*0250*/  MOV R2, UR5 ;  /* 0x0000000500027c02 */ /* 0x000fe20008000f00 */
[----:B------:R-:W2:Y:S01]  /*0260*/  LDG.E R15, desc[UR12][R4.64+-0x20] ;  /* 0xffffe00c040f7981 */ /* 0x000ea2000c1e1900 */
[----:B------:R-:W-:-:S03]  /*0270*/  MOV R3, UR6 ;  /* 0x0000000600037c02 */ /* 0x000fc60008000f00 */
[----:B------:R-:W3:Y:S01]  /*0280*/  LDG.E R17, desc[UR12][R4.64+-0x1c] ;  /* 0xffffe40c04117981 */ /* 0x000ee2000c1e1900 */
[----:B------:R-:W-:-:S03]  /*0290*/  IMAD.WIDE R2, R6, 0x4, R2 ;  /* 0x0000000406027825 */ /* 0x000fc600078e0202 */
[----:B------:R-:W4:Y:S04]  /*02a0*/  LDG.E R19, desc[UR12][R4.64+-0x18] ;  /* 0xffffe80c04137981 */ /* 0x000f28000c1e1900 */
[----:B------:R-:W2:Y:S04]  /*02b0*/  LDG.E R16, desc[UR12][R2.64+-0x20] ;  /* 0xffffe00c02107981 */ /* 0x000ea8000c1e1900 */
[----:B------:R-:W3:Y:S04]  /*02c0*/  LDG.E R24, desc[UR12][R2.64+-0x1c] ;  /* 0xffffe40c02187981 */ /* 0x000ee8000c1e1900 */
[----:B------:R-:W4:Y:S04]  /*02d0*/  LDG.E R18, desc[UR12][R2.64+-0x18] ;  /* 0xffffe80c02127981 */ /* 0x000f28000c1e1900 */
[----:B------:R-:W5:Y:S04]  /*02e0*/  LDG.E R20, desc[UR12][R4.64+-0x14] ;  /* 0xffffec0c04147981 */ /* 0x000f68000c1e1900 */
        /* <DEDUP_REMOVED lines=8> */
[----:B------:R-:W5:Y:S01]  /*0370*/  LDG.E R26, desc[UR12][R4.64+0x1c] ;  /* 0x00001c0c041a7981 */ /* 0x000f62000c1e1900 */
[----:B--2---:R-:W-:-:S03]  /*0380*/  FFMA R16, R15, R16, R14 ;  /* 0x000000100f107223 */ /* 0x004fc6000000000e */
[----:B------:R-:W2:Y:S01]  /*0390*/  LDG.E R15, desc[UR12][R4.64+-0x4] ;  /* 0xfffffc0c040f7981 */ /* 0x000ea2000c1e1900 */
[----:B---3--:R-:W-:-:S03]  /*03a0*/  FFMA R24, R17, R24, R16 ;  /* 0x0000001811187223 */ /* 0x008fc60000000010 */
[----:B------:R-:W2:Y:S01]  /*03b0*/  LDG.E R14, desc[UR12][R2.64+-0x4] ;  /* 0xfffffc0c020e7981 */ /* 0x000ea2000c1e1900 */
[----:B----4-:R-:W-:-:S03]  /*03c0*/  FFMA R25, R19, R18, R24 ;  /* 0x0000001213197223 */ /* 0x010fc60000000018 */
[----:B------:R-:W3:Y:S04]  /*03d0*/  LDG.E R16, desc[UR12][R4.64] ;  /* 0x0000000c04107981 */ /* 0x000ee8000c1e1900 */
[----:B------:R-:W3:Y:S01]  /*03e0*/  LDG.E R17, desc[UR12][R2.64] ;  /* 0x0000000c02117981 */ /* 0x000ee2000c1e1900 */
[----:B-----5:R-:W-:-:S03]  /*03f0*/  FFMA R25, R20, R21, R25 ;  /* 0x0000001514197223 */ /* 0x020fc60000000019 */
[----:B------:R-:W4:Y:S04]  /*0400*/  LDG.E R18, desc[UR12][R4.64+0x4] ;  /* 0x0000040c04127981 */ /* 0x000f28000c1e1900 */
[----:B------:R-:W4:Y:S01]  /*0410*/  LDG.E R19, desc[UR12][R2.64+0x4] ;  /* 0x0000040c02137981 */ /* 0x000f22000c1e1900 */
[----:B------:R-:W-:-:S03]  /*0420*/  FFMA R25, R22, R23, R25 ;  /* 0x0000001716197223 */ /* 0x000fc60000000019 */
[----:B------:R-:W5:Y:S04]  /*0430*/  LDG.E R20, desc[UR12][R4.64+0x8] ;  /* 0x0000080c04147981 */ /* 0x000f68000c1e1900 */
[----:B------:R-:W5:Y:S01]  /*0440*/  LDG.E R21, desc[UR12][R2.64+0x8] ;  /* 0x0000080c02157981 */ /* 0x000f62000c1e1900 */
[----:B------:R-:W-:-:S03]  /*0450*/  FFMA R25, R10, R11, R25 ;  /* 0x0000000b0a197223 */ /* 0x000fc60000000019 */
[----:B------:R-:W5:Y:S04]  /*0460*/  LDG.E R22, desc[UR12][R4.64+0xc] ;  /* 0x00000c0c04167981 */ /* 0x000f68000c1e1900 */
[----:B------:R-:W5:Y:S04]  /*0470*/  LDG.E R23, desc[UR12][R2.64+0xc] ;  /* 0x00000c0c02177981 */ /* 0x000f68000c1e1900 */
[----:B------:R-:W5:Y:S01]  /*0480*/  LDG.E R10, desc[UR12][R4.64+0x10] ;  /* 0x0000100c040a7981 */ /* 0x000f62000c1e1900 */
[----:B------:R-:W-:-:S03]  /*0490*/  FFMA R28, R12, R13, R25 ;  /* 0x0000000d0c1c7223 */ /* 0x000fc60000000019 */
[----:B------:R-:W5:Y:S04]  /*04a0*/  LDG.E R11, desc[UR12][R2.64+0x10] ;  /* 0x0000100c020b7981 */ /* 0x000f68000c1e1900 */
[----:B------:R-:W5:Y:S04]  /*04b0*/  LDG.E R24, desc[UR12][R4.64+0x14] ;  /* 0x0000140c04187981 */ /* 0x000f68000c1e1900 */
[----:B------:R-:W5:Y:S04]  /*04c0*/  LDG.E R25, desc[UR12][R2.64+0x14] ;  /* 0x0000140c02197981 */ /* 0x000f68000c1e1900 */
[----:B------:R0:W5:Y:S04]  /*04d0*/  LDG.E R13, desc[UR12][R4.64+0x18] ;  /* 0x0000180c040d7981 */ /* 0x000168000c1e1900 */
[----:B------:R-:W5:Y:S01]  /*04e0*/  LDG.E R12, desc[UR12][R2.64+0x18] ;  /* 0x0000180c020c7981 */ /* 0x000f62000c1e1900 */
[----:B------:R-:W-:-:S04]  /*04f0*/  UIADD3 UR8, UPT, UPT, UR8, 0x10, URZ ;  /* 0x0000001008087890 */ /* 0x000fc8000fffe0ff */
[----:B------:R-:W-:Y:S01]  /*0500*/  UISETP.NE.AND UP1, UPT, UR8, URZ, UPT ;  /* 0x000000ff0800728c */ /* 0x000fe2000bf25270 */
[----:B0-----:R-:W-:Y:S02]  /*0510*/  IADD3 R4, P0, PT, R4, 0x40, RZ ;  /* 0x0000004004047810 */ /* 0x001fe40007f1e0ff */
[----:B------:R-:W-:Y:S02]  /*0520*/  IADD3 R6, PT, PT, R6, 0x10, RZ ;  /* 0x0000001006067810 */ /* 0x000fe40007ffe0ff */
[----:B------:R-:W-:Y:S01]  /*0530*/  IADD3.X R5, PT, PT, RZ, R5, RZ, P0, !PT ;  /* 0x00000005ff057210 */ /* 0x000fe200007fe4ff */
[----:B--2---:R-:W-:-:S04]  /*0540*/  FFMA R15, R15, R14, R28 ;  /* 0x0000000e0f0f7223 */ /* 0x004fc8000000001c */
[----:B---3--:R-:W-:-:S04]  /*0550*/  FFMA R15, R16, R17, R15 ;  /* 0x00000011100f7223 */ /* 0x008fc8000000000f */
[----:B----4-:R-:W-:-:S04]  /*0560*/  FFMA R15, R18, R19, R15 ;  /* 0x00000013120f7223 */ /* 0x010fc8000000000f */
[----:B-----5:R-:W-:-:S04]  /*0570*/  FFMA R15, R20, R21, R15 ;  /* 0x00000015140f7223 */ /* 0x020fc8000000000f */
[----:B------:R-:W-:-:S04]  /*0580*/  FFMA R15, R22, R23, R15 ;  /* 0x00000017160f7223 */ /* 0x000fc8000000000f */
[----:B------:R-:W-:-:S04]  /*0590*/  FFMA R11, R10, R11, R15 ;  /* 0x0000000b0a0b7223 */ /* 0x000fc8000000000f */
[----:B------:R-:W-:-:S04]  /*05a0*/  FFMA R24, R24, R25, R11 ;  /* 0x0000001918187223 */ /* 0x000fc8000000000b */
[----:B------:R-:W-:-:S04]  /*05b0*/  FFMA R13, R13, R12, R24 ;  /* 0x0000000c0d0d7223 */ /* 0x000fc80000000018 */
[----:B------:R-:W-:Y:S01]  /*05c0*/  FFMA R14, R26, R27, R13 ;  /* 0x0000001b1a0e7223 */ /* 0x000fe2000000000d */
[----:B------:R-:W-:Y:S06]  /*05d0*/  BRA.U UP1, `(.L_x_8) ;  /* 0xfffffffd011c7547 */ /* 0x000fec000b83ffff */
.L_x_7:
[----:B------:R-:W-:Y:S05]  /*05e0*/  BRA.U !UP0, `(.L_x_6) ;  /* 0x0000000508687547 */ /* 0x000fea000b800000 */
[----:B------:R-:W-:Y:S02]  /*05f0*/  UISETP.GE.U32.AND UP0, UPT, UR10, 0x8, UPT ;  /* 0x000000080a00788c */ /* 0x000fe4000bf06070 */
[----:B------:R-:W-:-:S04]  /*0600*/  ULOP3.LUT UR6, UR7, 0x7, URZ, 0xc0, !UPT ;  /* 0x0000000707067892 */ /* 0x000fc8000f8ec0ff */
[----:B------:R-:W-:-:S03]  /*0610*/  UISETP.NE.AND UP1, UPT, UR6, URZ, UPT ;  /* 0x000000ff0600728c */ /* 0x000fc6000bf25270 */
[----:B------:R-:W-:Y:S08]  /*0620*/  BRA.U !UP0, `(.L_x_9) ;  /* 0x0000000108907547 */ /* 0x000ff0000b800000 */
[----:B------:R-:W0:Y:S01]  /*0630*/  LDC.64 R10, c[0x0][0x380] ;  /* 0x0000e000ff0a7b82 */ /* 0x000e220000000a00 */
[----:B------:R-:W1:Y:S01]  /*0640*/  LDCU.64 UR8, c[0x0][0x380] ;  /* 0x00007000ff0877ac */ /* 0x000e620008000a00 */
[C---:B------:R-:W-:Y:S02]  /*0650*/  IADD3 R3, PT, PT, R8.reuse, UR4, RZ ;  /* 0x0000000408037c10 */ /* 0x040fe4000fffe0ff */
[----:B------:R-:W-:Y:S02]  /*0660*/  IADD3 R6, P0, PT, R8, UR4, RZ ;  /* 0x0000000408067c10 */ /* 0x000fe4000ff1e0ff */
[----:B------:R-:W-:Y:S02]  /*0670*/  IADD3 R13, PT, PT, R9, UR4, RZ ;  /* 0x00000004090d7c10 */ /* 0x000fe4000fffe0ff */
[----:B------:R-:W2:Y:S01]  /*0680*/  LDC.64 R4, c[0x0][0x388] ;  /* 0x0000e200ff047b82 */ /* 0x000ea20000000a00 */
[----:B0-----:R-:W-:Y:S01]  /*0690*/  IMAD.WIDE.U32 R10, R3, 0x4, R10 ;  /* 0x00000004030a7825 */ /* 0x001fe200078e000a */
[----:B------:R-:W-:-:S02]  /*06a0*/  IADD3.X R3, PT, PT, RZ, RZ, RZ, P0, !PT ;  /* 0x000000ffff037210 */ /* 0x000fc400007fe4ff */
[C---:B-1----:R-:W-:Y:S02]  /*06b0*/  LEA R2, P0, R6.reuse, UR8, 0x2 ;  /* 0x0000000806027c11 */ /* 0x042fe4000f8010ff */
[----:B------:R-:W3:Y:S02]  /*06c0*/  LDG.E R15, desc[UR12][R10.64] ;  /* 0x0000000c0a0f7981 */ /* 0x000ee4000c1e1900 */
[----:B------:R-:W-:Y:S01]  /*06d0*/  LEA.HI.X R3, R6, UR9, R3, 0x2, P0 ;  /* 0x0000000906037c11 */ /* 0x000fe200080f1403 */
[----:B--2---:R-:W-:-:S04]  /*06e0*/  IMAD.WIDE R4, R13, 0x4, R4 ;  /* 0x000000040d047825 */ /* 0x004fc800078e0204 */
[----:B------:R-:W2:Y:S04]  /*06f0*/  LDG.E R18, desc[UR12][R2.64+0x4] ;  /* 0x0000040c02127981 */ /* 0x000ea8000c1e1900 */
[----:B------:R-:W3:Y:S04]  /*0700*/  LDG.E R16, desc[UR12][R4.64] ;  /* 0x0000000c04107981 */ /* 0x000ee8000c1e1900 */
[----:B------:R-:W2:Y:S04]  /*0710*/  LDG.E R17, desc[UR12][R4.64+0x4] ;  /* 0x0000040c04117981 */ /* 0x000ea8000c1e1900 */
[----:B------:R-:W4:Y:S04]  /*0720*/  LDG.E R19, desc[UR12][R4.64+0x8] ;  /* 0x0000080c04137981 */ /* 0x000f28000c1e1900 */
        /* <DEDUP_REMOVED lines=11> */
[----:B------:R-:W-:Y:S01]  /*07e0*/  UIADD3 UR4, UPT, UPT, UR4, 0x8, URZ ;  /* 0x0000000804047890 */ /* 0x000fe2000fffe0ff */
[----:B---3--:R-:W-:-:S04]  /*07f0*/  FFMA R15, R15, R16, R14 ;  /* 0x000000100f0f7223 */ /* 0x008fc8000000000e */
[----:B--2---:R-:W-:-:S04]  /*0800*/  FFMA R15, R18, R17, R15 ;  /* 0x00000011120f7223 */ /* 0x004fc8000000000f */
[----:B----4-:R-:W-:-:S04]  /*0810*/  FFMA R15, R20, R19, R15 ;  /* 0x00000013140f7223 */ /* 0x010fc8000000000f */
[----:B-----5:R-:W-:-:S04]  /*0820*/  FFMA R15, R22, R21, R15 ;  /* 0x00000015160f7223 */ /* 0x020fc8000000000f */
[----:B------:R-:W-:-:S04]  /*0830*/  FFMA R15, R24, R23, R15 ;  /* 0x00000017180f7223 */ /* 0x000fc8000000000f */
[----:B------:R-:W-:-:S04]  /*0840*/  FFMA R13, R12, R13, R15 ;  /* 0x0000000d0c0d7223 */ /* 0x000fc8000000000f */
[----:B------:R-:W-:-:S04]  /*0850*/  FFMA R11, R6, R11, R13 ;  /* 0x0000000b060b7223 */ /* 0x000fc8000000000d */
[----:B------:R-:W-:-:S07]  /*0860*/  FFMA R14, R10, R25, R11 ;  /* 0x000000190a0e7223 */ /* 0x000fce000000000b */
.L_x_9:
        /* <DEDUP_REMOVED lines=13> */
[----:B-1----:R-:W-:-:S03]  /*0940*/  LEA R2, P0, R6, UR6, 0x2 ;  /* 0x0000000606027c11 */ /* 0x002fc6000f8010ff */
[----:B------:R-:W3:Y:S01]  /*0950*/  LDG.E R11, desc[UR12][R10.64] ;  /* 0x0000000c0a0b7981 */ /* 0x000ee2000c1e1900 */
        /* <DEDUP_REMOVED lines=8> */
[----:B------:R-:W5:Y:S01]  /*09e0*/  LDG.E R18, desc[UR12][R4.64+0xc] ;  /* 0x00000c0c04127981 */ /* 0x000f62000c1e1900 */
[----:B------:R-:W-:Y:S01]  /*09f0*/  UIADD3 UR4, UPT, UPT, UR4, 0x4, URZ ;  /* 0x0000000404047890 */ /* 0x000fe2000fffe0ff */
[----:B---3--:R-:W-:-:S04]  /*0a00*/  FFMA R6, R11, R6, R14 ;  /* 0x000000060b067223 */ /* 0x008fc8000000000e */
[----:B--2---:R-:W-:-:S04]  /*0a10*/  FFMA R6, R13, R12, R6 ;  /* 0x0000000c0d067223 */ /* 0x004fc80000000006 */
[----:B----4-:R-:W-:-:S04]  /*0a20*/  FFMA R6, R15, R16, R6 ;  /* 0x000000100f067223 */ /* 0x010fc80000000006 */
[----:B-----5:R-:W-:-:S07]  /*0a30*/  FFMA R14, R17, R18, R6 ;  /* 0x00000012110e7223 */ /* 0x020fce0000000006 */
.L_x_10:
[----:B------:R-:W-:Y:S05]  /*0a40*/  BRA.U !UP1, `(.L_x_6) ;  /* 0x0000000109507547 */ /* 0x000fea000b800000 */
[----:B------:R-:W0:Y:S01]  /*0a50*/  LDC.64 R4, c[0x0][0x380] ;  /* 0x0000e000ff047b82 */ /* 0x000e220000000a00 */
[----:B------:R-:W-:Y:S01]  /*0a60*/  IADD3 R11, PT, PT, R8, UR4, RZ ;  /* 0x00000004080b7c10 */ /* 0x000fe2000fffe0ff */
[----:B------:R-:W-:-:S06]  /*0a70*/  UIADD3 UR5, UPT, UPT, -UR5, URZ, URZ ;  /* 0x000000ff05057290 */ /* 0x000fcc000fffe1ff */
[----:B------:R-:W1:Y:S01]  /*0a80*/  LDC.64 R2, c[0x0][0x388] ;  /* 0x0000e200ff027b82 */ /* 0x000e620000000a00 */
[----:B0-----:R-:W-:Y:S01]  /*0a90*/  IMAD.WIDE.U32 R4, R11, 0x4, R4 ;  /* 0x000000040b047825 */ /* 0x001fe200078e0004 */
[----:B------:R-:W-:Y:S02]  /*0aa0*/  IADD3 R11, PT, PT, R9, UR4, RZ ;  /* 0x00000004090b7c10 */ /* 0x000fe4000fffe0ff */
[----:B------:R-:W-:Y:S02]  /*0ab0*/  MOV R6, R4 ;  /* 0x0000000400067202 */ /* 0x000fe40000000f00 */
[----:B------:R-:W-:-:S07]  /*0ac0*/  MOV R13, R5 ;  /* 0x00000005000d7202 */ /* 0x000fce0000000f00 */
.L_x_11:
[----:B-1----:R-:W-:Y:S01]  /*0ad0*/  IMAD.WIDE R4, R11, 0x4, R2 ;  /* 0x000000040b047825 */ /* 0x002fe200078e0202 */
[----:B------:R-:W-:Y:S02]  /*0ae0*/  MOV R9, R13 ;  /* 0x0000000d00097202 */ /* 0x000fe40000000f00 */
[----:B------:R-:W-:-:S03]  /*0af0*/  MOV R8, R6 ;  /* 0x0000000600087202 */ /* 0x000fc60000000f00 */
[----:B------:R-:W2:Y:S04]  /*0b00*/  LDG.E R4, desc[UR12][R4.64] ;  /* 0x0000000c04047981 */ /* 0x000ea8000c1e1900 */
[----:B------:R-:W2:Y:S01]  /*0b10*/  LDG.E R9, desc[UR12][R8.64] ;  /* 0x0000000c08097981 */ /* 0x000ea2000c1e1900 */
[----:B------:R-:W-:Y:S01]  /*0b20*/  UIADD3 UR5, UPT, UPT, UR5, 0x1, URZ ;  /* 0x0000000105057890 */ /* 0x000fe2000fffe0ff */
[----:B------:R-:W-:Y:S02]  /*0b30*/  IADD3 R6, P0, PT, R6, 0x4, RZ ;  /* 0x0000000406067810 */ /* 0x000fe40007f1e0ff */
[----:B------:R-:W-:Y:S01]  /*0b40*/  IADD3 R11, PT, PT, R11, 0x1, RZ ;  /* 0x000000010b0b7810 */ /* 0x000fe20007ffe0ff */
[----:B------:R-:W-:Y:S01]  /*0b50*/  UISETP.NE.AND UP0, UPT, UR5, URZ, UPT ;  /* 0x000000ff0500728c */ /* 0x000fe2000bf05270 */
[----:B------:R-:W-:Y:S01]  /*0b60*/  IADD3.X R13, PT, PT, RZ, R13, RZ, P0, !PT ;  /* 0x0000000dff0d7210 */ /* 0x000fe200007fe4ff */
[----:B--2---:R-:W-:-:S07]  /*0b70*/  FFMA R14, R9, R4, R14 ;  /* 0x00000004090e7223 */ /* 0x004fce000000000e */
[----:B------:R-:W-:Y:S05]  /*0b80*/  BRA.U UP0, `(.L_x_11) ;  /* 0xfffffffd00d07547 */ /* 0x000fea000b83ffff */
.L_x_6:
[----:B------:R-:W0:Y:S01]  /*0b90*/  LDC.64 R2, c[0x0][0x390] ;  /* 0x0000e400ff027b82 */ /* 0x000e220000000a00 */
[----:B------:R-:W-:-:S04]  /*0ba0*/  IMAD R7, R7, UR11, R0 ;  /* 0x0000000b07077c24 */ /* 0x000fc8000f8e0200 */
[----:B0-----:R-:W-:-:S05]  /*0bb0*/  IMAD.WIDE R2, R7, 0x4, R2 ;  /* 0x0000000407027825 */ /* 0x001fca00078e0202 */
[----:B------:R-:W-:Y:S01]  /*0bc0*/  STG.E desc[UR12][R2.64], R14 ;  /* 0x0000000e02007986 */ /* 0x000fe2000c10190c */
[----:B------:R-:W-:Y:S05]  /*0bd0*/  EXIT ;  /* 0x000000000000794d */ /* 0x000fea0003800000 */
.L_x_12:
        /* <DEDUP_REMOVED lines=10> */
.L_x_20:


//--------------------- .text._Z7gemm_RRPKfS0_Pfiii --------------------------
	.section	.text._Z7gemm_RRPKfS0_Pfiii,"ax",@progbits
	.align	128
        .global         _Z7gemm_RRPKfS0_Pfiii
        .type           _Z7gemm_RRPKfS0_Pfiii,@function
        .size           _Z7gemm_RRPKfS0_Pfiii,(.L_x_21 - _Z7gemm_RRPKfS0_Pfiii)
        .other          _Z7gemm_RRPKfS0_Pfiii,@"STO_CUDA_ENTRY STV_DEFAULT"
_Z7gemm_RRPKfS0_Pfiii:
.text._Z7gemm_RRPKfS0_Pfiii:
        /* <DEDUP_REMOVED lines=18> */
[C---:B------:R-:W-:Y:S01]  /*0120*/  ISETP.GE.U32.AND P1, PT, R2.reuse, 0x8, PT ;  /* 0x000000080200780c */ /* 0x040fe20003f26070 */
[----:B------:R-:W-:Y:S01]  /*0130*/  IMAD R20, R19, R2, RZ ;  /* 0x0000000213147224 */ /* 0x000fe200078e02ff */
[----:B------:R-:W-:Y:S02]  /*0140*/  LOP3.LUT R27, R2, 0x7, RZ, 0xc0, !PT ;  /* 0x00000007021b7812 */ /* 0x000fe400078ec0ff */
[----:B------:R-:W-:Y:S02]  /*0150*/  MOV R24, RZ ;  /* 0x000000ff00187202 */ /* 0x000fe40000000f00 */
[----:B------:R-:W-:Y:S02]  /*0160*/  ISETP.NE.AND P0, PT, R27, RZ, PT ;  /* 0x000000ff1b00720c */ /* 0x000fe40003f05270 */
[----:B------:R-:W-:-:S05]  /*0170*/  MOV R21, RZ ;  /* 0x000000ff00157202 */ /* 0x000fca0000000f00 */
[----:B------:R-:W-:Y:S06]  /*0180*/  @!P1 BRA `(.L_x_14) ;  /* 0x0000000000c49947 */ /* 0x000fec0003800000 */
[----:B------:R-:W0:Y:S01]  /*0190*/  LDC.64 R4, c[0x0][0x380] ;  /* 0x0000e000ff047b82 */ /* 0x000e220000000a00 */
[----:B------:R-:W-:Y:S02]  /*01a0*/  LOP3.LUT R21, R2, 0x7ffffff8, RZ, 0xc0, !PT ;  /* 0x7ffffff802157812 */ /* 0x000fe400078ec0ff */
[----:B------:R-:W-:Y:S02]  /*01b0*/  MOV R24, RZ ;  /* 0x000000ff00187202 */ /* 0x000fe40000000f00 */
[----:B------:R-:W-:Y:S02]  /*01c0*/  MOV R18, R0 ;  /* 0x0000000000127202 */ /* 0x000fe40000000f00 */
[----:B------:R-:W-:Y:S01]  /*01d0*/  IADD3 R22, PT, PT, -R21, RZ, RZ ;  /* 0x000000ff15167210 */ /* 0x000fe20007ffe1ff */
[----:B0-----:R-:W-:-:S03]  /*01e0*/  IMAD.WIDE.U32 R4, R20, 0x4, R4 ;  /* 0x0000000414047825 */ /* 0x001fc600078e0004 */
[----:B------:R-:W-:-:S04]  /*01f0*/  IADD3 R6, P1, PT, R4, 0x10, RZ ;  /* 0x0000001004067810 */ /* 0x000fc80007f3e0ff */
[----:B------:R-:W-:-:S09]  /*0200*/  IADD3.X R7, PT, PT, RZ, R5, RZ, P1, !PT ;  /* 0x00000005ff077210 */ /* 0x000fd20000ffe4ff */
.L_x_15:
[----:B------:R-:W0:Y:S01]  /*0210*/  LDC.64 R16, c[0x0][0x388] ;  /* 0x0000e200ff107b82 */ /* 0x000e220000000a00 */
[----:B------:R-:W-:Y:S02]  /*0220*/  MOV R4, R6 ;  /* 0x0000000600047202 */ /* 0x000fe40000000f00 */
[----:B------:R-:W-:-:S05]  /*0230*/  MOV R5, R7 ;  /* 0x0000000700057202 */ /* 0x000fca0000000f00 */
[----:B------:R-:W2:Y:S04]  /*0240*/  LDG.E R25, desc[UR4][R4.64+-0x10] ;  /* 0xfffff00404197981 */ /* 0x000ea8000c1e1900 */
[----:B------:R-:W3:Y:S04]  /*0250*/  LDG.E R23, desc[UR4][R4.64+-0xc] ;  /* 0xfffff40404177981 */ /* 0x000ee8000c1e1900 */
[----:B------:R-:W4:Y:S04]  /*0260*/  LDG.E R29, desc[UR4][R4.64+-0x8] ;  /* 0xfffff804041d7981 */ /* 0x000f28000c1e1900 */
[----:B------:R-:W5:Y:S01]  /*0270*/  LDG.E R28, desc[UR4][R4.64+-0x4] ;  /* 0xfffffc04041c7981 */ /* 0x000f62000c1e1900 */
[----:B0-----:R-:W-:-:S05]  /*0280*/  IMAD.WIDE R16, R18, 0x4, R16 ;  /* 0x0000000412107825 */ /* 0x001fca00078e0210 */
[----:B------:R0:W2:Y:S01]  /*0290*/  LDG.E R26, desc[UR4][R16.64] ;  /* 0x00000004101a7981 */ /* 0x0000a2000c1e1900 */
[----:B------:R-:W-:-:S04]  /*02a0*/  IMAD.WIDE R14, R3, 0x4, R16 ;  /* 0x00000004030e7825 */ /* 0x000fc800078e0210 */
[C---:B------:R-:W-:Y:S02]  /*02b0*/  IMAD.WIDE R6, R3.reuse, 0x4, R14 ;  /* 0x0000000403067825 */ /* 0x040fe400078e020e */
[----:B------:R-:W3:Y:S02]  /*02c0*/  LDG.E R14, desc[UR4][R14.64] ;  /* 0x000000040e0e7981 */ /* 0x000ee4000c1e1900 */
[C---:B------:R-:W-:Y:S02]  /*02d0*/  IMAD.WIDE R10, R3.reuse, 0x4, R6 ;  /* 0x00000004030a7825 */ /* 0x040fe400078e0206 */
[----:B------:R-:W4:Y:S02]  /*02e0*/  LDG.E R6, desc[UR4][R6.64] ;  /* 0x0000000406067981 */ /* 0x000f24000c1e1900 */
[C---:B------:R-:W-:Y:S02]  /*02f0*/  IMAD.WIDE R8, R3.reuse, 0x4, R10 ;  /* 0x0000000403087825 */ /* 0x040fe400078e020a */
[----:B------:R-:W5:Y:S02]  /*0300*/  LDG.E R10, desc[UR4][R10.64] ;  /* 0x000000040a0a7981 */ /* 0x000f64000c1e1900 */
[----:B------:R-:W-:-:S02]  /*0310*/  IMAD.WIDE R12, R3, 0x4, R8 ;  /* 0x00000004030c7825 */ /* 0x000fc400078e0208 */
[----:B------:R-:W5:Y:S04]  /*0320*/  LDG.E R7, desc[UR4][R4.64] ;  /* 0x0000000404077981 */ /* 0x000f68000c1e1900 */
[----:B------:R-:W5:Y:S01]  /*0330*/  LDG.E R8, desc[UR4][R8.64] ;  /* 0x0000000408087981 */ /* 0x000f62000c1e1900 */
[----:B0-----:R-:W-:-:S03]  /*0340*/  IMAD.WIDE R16, R3, 0x4, R12 ;  /* 0x0000000403107825 */ /* 0x001fc600078e020c */
[----:B------:R-:W5:Y:S04]  /*0350*/  LDG.E R12, desc[UR4][R12.64] ;  /* 0x000000040c0c7981 */ /* 0x000f68000c1e1900 */
[----:B------:R-:W5:Y:S04]  /*0360*/  LDG.E R15, desc[UR4][R16.64] ;  /* 0x00000004100f7981 */ /* 0x000f68000c1e1900 */
[----:B------:R-:W5:Y:S04]  /*0370*/  LDG.E R9, desc[UR4][R4.64+0x4] ;  /* 0x0000040404097981 */ /* 0x000f68000c1e1900 */
[----:B------:R-:W5:Y:S01]  /*0380*/  LDG.E R11, desc[UR4][R4.64+0xc] ;  /* 0x00000c04040b7981 */ /* 0x000f62000c1e1900 */
[----:B--2---:R-:W-:Y:S01]  /*0390*/  FFMA R26, R25, R26, R24 ;  /* 0x0000001a191a7223 */ /* 0x004fe20000000018 */
[----:B------:R-:W-:-:S02]  /*03a0*/  IMAD.WIDE R24, R3, 0x4, R16 ;  /* 0x0000000403187825 */ /* 0x000fc400078e0210 */
[----:B------:R-:W2:Y:S04]  /*03b0*/  LDG.E R16, desc[UR4][R4.64+0x8] ;  /* 0x0000080404107981 */ /* 0x000ea8000c1e1900 */
[----:B------:R-:W2:Y:S01]  /*03c0*/  LDG.E R24, desc[UR4][R24.64] ;  /* 0x0000000418187981 */ /* 0x000ea2000c1e1900 */
[----:B---3--:R-:W-:Y:S01]  /*03d0*/  FFMA R14, R23, R14, R26 ;  /* 0x0000000e170e7223 */ /* 0x008fe2000000001a */
[----:B------:R-:W-:-:S03]  /*03e0*/  IADD3 R22, PT, PT, R22, 0x8, RZ ;  /* 0x0000000816167810 */ /* 0x000fc60007ffe0ff */
[----:B----4-:R-:W-:Y:S01]  /*03f0*/  FFMA R29, R29, R6, R14 ;  /* 0x000000061d1d7223 */ /* 0x010fe2000000000e */
[----:B------:R-:W-:-:S03]  /*0400*/  ISETP.NE.AND P1, PT, R22, RZ, PT ;  /* 0x000000ff1600720c */ /* 0x000fc60003f25270 */
[----:B-----5:R-:W-:Y:S01]  /*0410*/  FFMA R10, R28, R10, R29 ;  /* 0x0000000a1c0a7223 */ /* 0x020fe2000000001d */
[----:B------:R-:W-:-:S03]  /*0420*/  IADD3 R6, P2, PT, R4, 0x20, RZ ;  /* 0x0000002004067810 */ /* 0x000fc60007f5e0ff */
[----:B------:R-:W-:Y:S01]  /*0430*/  FFMA R8, R7, R8, R10 ;  /* 0x0000000807087223 */ /* 0x000fe2000000000a */
[----:B------:R-:W-:Y:S02]  /*0440*/  IADD3.X R7, PT, PT, RZ, R5, RZ, P2, !PT ;  /* 0x00000005ff077210 */ /* 0x000fe400017fe4ff */
[----:B------:R-:W-:Y:S01]  /*0450*/  LEA R18, R3, R18, 0x3 ;  /* 0x0000001203127211 */ /* 0x000fe200078e18ff */
[----:B------:R-:W-:-:S04]  /*0460*/  FFMA R9, R9, R12, R8 ;  /* 0x0000000c09097223 */ /* 0x000fc80000000008 */
[----:B--2---:R-:W-:-:S04]  /*0470*/  FFMA R16, R16, R15, R9 ;  /* 0x0000000f10107223 */ /* 0x004fc80000000009 */
[----:B------:R-:W-:Y:S01]  /*0480*/  FFMA R24, R11, R24, R16 ;  /* 0x000000180b187223 */ /* 0x000fe20000000010 */
[----:B------:R-:W-:Y:S06]  /*0490*/  @P1 BRA `(.L_x_15) ;  /* 0xfffffffc005c1947 */ /* 0x000fec000383ffff */
.L_x_14:
[----:B------:R-:W-:Y:S05]  /*04a0*/  @!P0 BRA `(.L_x_13) ;  /* 0x0000000000fc8947 */ /* 0x000fea0003800000 */
[----:B------:R-:W-:Y:S02]  /*04b0*/  ISETP.GE.U32.AND P1, PT, R27, 0x4, PT ;  /* 0x000000041b00780c */ /* 0x000fe40003f26070 */
[----:B------:R-:W-:-:S04]  /*04c0*/  LOP3.LUT R16, R2, 0x3, RZ, 0xc0, !PT ;  /* 0x0000000302107812 */ /* 0x000fc800078ec0ff */
[----:B------:R-:W-:-:S07]  /*04d0*/  ISETP.NE.AND P0, PT, R16, RZ, PT ;  /* 0x000000ff1000720c */ /* 0x000fce0003f05270 */
[----:B------:R-:W-:Y:S06]  /*04e0*/  @!P1 BRA `(.L_x_16) ;  /* 0x00000000006c9947 */ /* 0x000fec0003800000 */
[----:B------:R-:W0:Y:S01]  /*04f0*/  LDC.64 R6, c[0x0][0x388] ;  /* 0x0000e200ff067b82 */ /* 0x000e220000000a00 */
[----:B------:R-:W1:Y:S01]  /*0500*/  LDCU.64 UR6, c[0x0][0x380] ;  /* 0x00007000ff0677ac */ /* 0x000e620008000a00 */
[----:B------:R-:W-:Y:S01]  /*0510*/  IMAD R9, R21, R3, R0 ;  /* 0x0000000315097224 */ /* 0x000fe200078e0200 */
[CC--:B------:R-:W-:Y:S02]  /*0520*/  IADD3 R5, PT, PT, R20.reuse, R21.reuse, RZ ;  /* 0x0000001514057210 */ /* 0x0c0fe40007ffe0ff */
[----:B------:R-:W-:-:S03]  /*0530*/  IADD3 R10, P1, PT, R20, R21, RZ ;  /* 0x00000015140a7210 */ /* 0x000fc60007f3e0ff */
[----:B------:R-:W2:Y:S01]  /*0540*/  LDC.64 R14, c[0x0][0x380] ;  /* 0x0000e000ff0e7b82 */ /* 0x000ea20000000a00 */
[----:B0-----:R-:W-:-:S04]  /*0550*/  IMAD.WIDE R6, R9, 0x4, R6 ;  /* 0x0000000409067825 */ /* 0x001fc800078e0206 */
[----:B------:R-:W-:Y:S02]  /*0560*/  IMAD.WIDE R8, R3, 0x4, R6 ;  /* 0x0000000403087825 */ /* 0x000fe400078e0206 */
[----:B------:R-:W3:Y:S02]  /*0570*/  LDG.E R6, desc[UR4][R6.64] ;  /* 0x0000000406067981 */ /* 0x000ee4000c1e1900 */
[----:B--2---:R-:W-:Y:S01]  /*0580*/  IMAD.WIDE.U32 R14, R5, 0x4, R14 ;  /* 0x00000004050e7825 */ /* 0x004fe200078e000e */
[----:B------:R-:W-:Y:S02]  /*0590*/  IADD3.X R5, PT, PT, RZ, RZ, RZ, P1, !PT ;  /* 0x000000ffff057210 */ /* 0x000fe40000ffe4ff */
[----:B-1----:R-:W-:-:S03]  /*05a0*/  LEA R4, P1, R10, UR6, 0x2 ;  /* 0x000000060a047c11 */ /* 0x002fc6000f8210ff */
[----:B------:R-:W3:Y:S01]  /*05b0*/  LDG.E R15, desc[UR4][R14.64] ;  /* 0x000000040e0f7981 */ /* 0x000ee2000c1e1900 */
[----:B------:R-:W-:Y:S01]  /*05c0*/  LEA.HI.X R5, R10, UR7, R5, 0x2, P1 ;  /* 0x000000070a057c11 */ /* 0x000fe200088f1405 */
[C---:B------:R-:W-:Y:S02]  /*05d0*/  IMAD.WIDE R10, R3.reuse, 0x4, R8 ;  /* 0x00000004030a7825 */ /* 0x040fe400078e0208 */
[----:B------:R-:W2:Y:S04]  /*05e0*/  LDG.E R8, desc[UR4][R8.64] ;  /* 0x0000000408087981 */ /* 0x000ea8000c1e1900 */
[----:B------:R-:W2:Y:S01]  /*05f0*/  LDG.E R17, desc[UR4][R4.64+0x4] ;  /* 0x0000040404117981 */ /* 0x000ea2000c1e1900 */
[----:B------:R-:W-:-:S03]  /*0600*/  IMAD.WIDE R12, R3, 0x4, R10 ;  /* 0x00000004030c7825 */ /* 0x000fc600078e020a */
[----:B------:R-:W4:Y:S04]  /*0610*/  LDG.E R22, desc[UR4][R10.64] ;  /* 0x000000040a167981 */ /* 0x000f28000c1e1900 */
[----:B------:R-:W4:Y:S04]  /*0620*/  LDG.E R18, desc[UR4][R4.64+0x8] ;  /* 0x0000080404127981 */ /* 0x000f28000c1e1900 */
[----:B------:R-:W5:Y:S04]  /*0630*/  LDG.E R26, desc[UR4][R4.64+0xc] ;  /* 0x00000c04041a7981 */ /* 0x000f68000c1e1900 */
[----:B------:R-:W5:Y:S01]  /*0640*/  LDG.E R12, desc[UR4][R12.64] ;  /* 0x000000040c0c7981 */ /* 0x000f62000c1e1900 */
[----:B------:R-:W-:Y:S01]  /*0650*/  IADD3 R21, PT, PT, R21, 0x4, RZ ;  /* 0x0000000415157810 */ /* 0x000fe20007ffe0ff */
[----:B---3--:R-:W-:-:S04]  /*0660*/  FFMA R24, R15, R6, R24 ;  /* 0x000000060f187223 */ /* 0x008fc80000000018 */
[----:B--2---:R-:W-:-:S04]  /*0670*/  FFMA R17, R17, R8, R24 ;  /* 0x0000000811117223 */ /* 0x004fc80000000018 */
[----:B----4-:R-:W-:-:S04]  /*0680*/  FFMA R17, R18, R22, R17 ;  /* 0x0000001612117223 */ /* 0x010fc80000000011 */
[----:B-----5:R-:W-:-:S07]  /*0690*/  FFMA R24, R26, R12, R17 ;  /* 0x0000000c1a187223 */ /* 0x020fce0000000011 */
.L_x_16:
[----:B------:R-:W-:Y:S05]  /*06a0*/  @!P0 BRA `(.L_x_13) ;  /* 0x00000000007c8947 */ /* 0x000fea0003800000 */
[----:B------:R-:W-:Y:S01]  /*06b0*/  ISETP.NE.AND P1, PT, R16, 0x1, PT ;  /* 0x000000011000780c */ /* 0x000fe20003f25270 */
[----:B------:R-:W0:Y:S01]  /*06c0*/  LDC.64 R12, c[0x0][0x380] ;  /* 0x0000e000ff0c7b82 */ /* 0x000e220000000a00 */
[----:B------:R-:W-:-:S04]  /*06d0*/  LOP3.LUT R2, R2, 0x1, RZ, 0xc0, !PT ;  /* 0x0000000102027812 */ /* 0x000fc800078ec0ff */
[----:B------:R-:W-:-:S03]  /*06e0*/  ISETP.NE.U32.AND P0, PT, R2, 0x1, PT ;  /* 0x000000010200780c */ /* 0x000fc60003f05070 */
[----:B------:R-:W1:Y:S04]  /*06f0*/  LDC.64 R10, c[0x0][0x388] ;  /* 0x0000e200ff0a7b82 */ /* 0x000e680000000a00 */
[CC--:B------:R-:W-:Y:S02]  /*0700*/  @P1 IADD3 R15, PT, PT, R20.reuse, R21.reuse, RZ ;  /* 0x00000015140f1210 */ /* 0x0c0fe40007ffe0ff */
[----:B------:R-:W-:Y:S02]  /*0710*/  @P1 IADD3 R2, P2, PT, R20, R21, RZ ;  /* 0x0000001514021210 */ /* 0x000fe40007f5e0ff */
[----:B------:R-:W2:Y:S02]  /*0720*/  @P1 LDC.64 R4, c[0x0][0x380] ;  /* 0x0000e000ff041b82 */ /* 0x000ea40000000a00 */
[----:B------:R-:W-:-:S06]  /*0730*/  @P1 IADD3.X R14, PT, PT, RZ, RZ, RZ, P2, !PT ;  /* 0x000000ffff0e1210 */ /* 0x000fcc00017fe4ff */
[----:B------:R-:W3:Y:S01]  /*0740*/  LDC.64 R6, c[0x0][0x380] ;  /* 0x0000e000ff067b82 */ /* 0x000ee20000000a00 */
[----:B0-----:R-:W-:-:S04]  /*0750*/  @P1 IMAD.WIDE.U32 R12, R15, 0x4, R12 ;  /* 0x000000040f0c1825 */ /* 0x001fc800078e000c */
[C---:B------:R-:W-:Y:S01]  /*0760*/  @P1 IMAD R15, R21.reuse, R3, R0 ;  /* 0x00000003150f1224 */ /* 0x040fe200078e0200 */
[----:B------:R-:W-:Y:S01]  /*0770*/  @P1 IADD3 R21, PT, PT, R21, 0x2, RZ ;  /* 0x0000000215151810 */ /* 0x000fe20007ffe0ff */
[----:B------:R-:W4:Y:S01]  /*0780*/  @P1 LDG.E R13, desc[UR4][R12.64] ;  /* 0x000000040c0d1981 */ /* 0x000f22000c1e1900 */
[----:B------:R-:W0:Y:S01]  /*0790*/  LDC.64 R8, c[0x0][0x388] ;  /* 0x0000e200ff087b82 */ /* 0x000e220000000a00 */
[----:B-1----:R-:W-:Y:S01]  /*07a0*/  @P1 IMAD.WIDE R10, R15, 0x4, R10 ;  /* 0x000000040f0a1825 */ /* 0x002fe200078e020a */
[----:B------:R-:W-:Y:S02]  /*07b0*/  @!P0 IADD3 R17, PT, PT, R20, R21, RZ ;  /* 0x0000001514118210 */ /* 0x000fe40007ffe0ff */
[----:B--2---:R-:W-:Y:S01]  /*07c0*/  @P1 LEA R4, P2, R2, R4, 0x2 ;  /* 0x0000000402041211 */ /* 0x004fe200078410ff */
[----:B------:R-:W-:-:S03]  /*07d0*/  @!P0 IMAD R21, R21, R3, R0 ;  /* 0x0000000315158224 */ /* 0x000fc600078e0200 */
[----:B------:R-:W-:Y:S01]  /*07e0*/  @P1 LEA.HI.X R5, R2, R5, R14, 0x2, P2 ;  /* 0x0000000502051211 */ /* 0x000fe200010f140e */
[----:B------:R-:W-:Y:S01]  /*07f0*/  @P1 IMAD.WIDE R14, R3, 0x4, R10 ;  /* 0x00000004030e1825 */ /* 0x000fe200078e020a */
[----:B------:R-:W4:Y:S03]  /*0800*/  @P1 LDG.E R2, desc[UR4][R10.64] ;  /* 0x000000040a021981 */ /* 0x000f26000c1e1900 */
[----:B---3--:R-:W-:Y:S01]  /*0810*/  @!P0 IMAD.WIDE.U32 R6, R17, 0x4, R6 ;  /* 0x0000000411068825 */ /* 0x008fe200078e0006 */
[----:B------:R-:W2:Y:S04]  /*0820*/  @P1 LDG.E R5, desc[UR4][R4.64+0x4] ;  /* 0x0000040404051981 */ /* 0x000ea8000c1e1900 */
[----:B------:R-:W2:Y:S01]  /*0830*/  @P1 LDG.E R14, desc[UR4][R14.64] ;  /* 0x000000040e0e1981 */ /* 0x000ea2000c1e1900 */
[----:B0-----:R-:W-:-:S03]  /*0840*/  @!P0 IMAD.WIDE R8, R21, 0x4, R8 ;  /* 0x0000000415088825 */ /* 0x001fc600078e0208 */
[----:B------:R-:W3:Y:S04]  /*0850*/  @!P0 LDG.E R7, desc[UR4][R6.64] ;  /* 0x0000000406078981 */ /* 0x000ee8000c1e1900 */
[----:B------:R-:W3:Y:S01]  /*0860*/  @!P0 LDG.E R8, desc[UR4][R8.64] ;  /* 0x0000000408088981 */ /* 0x000ee2000c1e1900 */
[----:B----4-:R-:W-:-:S04]  /*0870*/  @P1 FFMA R2, R13, R2, R24 ;  /* 0x000000020d021223 */ /* 0x010fc80000000018 */
[----:B--2---:R-:W-:-:S04]  /*0880*/  @P1 FFMA R24, R5, R14, R2 ;  /* 0x0000000e05181223 */ /* 0x004fc80000000002 */
[----:B---3--:R-:W-:-:S07]  /*0890*/  @!P0 FFMA R24, R7, R8, R24 ;  /* 0x0000000807188223 */ /* 0x008fce0000000018 */
.L_x_13:
[----:B------:R-:W0:Y:S01]  /*08a0*/  LDC.64 R4, c[0x0][0x390] ;  /* 0x0000e400ff047b82 */ /* 0x000e220000000a00 */
[----:B------:R-:W-:-:S04]  /*08b0*/  IMAD R3, R19, R3, R0 ;  /* 0x0000000313037224 */ /* 0x000fc800078e0200 */
[----:B0-----:R-:W-:-:S05]  /*08c0*/  IMAD.WIDE R2, R3, 0x4, R4 ;  /* 0x0000000403027825 */ /* 0x001fca00078e0204 */
[----:B------:R-:W-:Y:S01]  /*08d0*/  STG.E desc[UR4][R2.64], R24 ;  /* 0x0000001802007986 */ /* 0x000fe2000c101904 */
[----:B------:R-:W-:Y:S05]  /*08e0*/  EXIT ;  /* 0x000000000000794d */ /* 0x000fea0003800000 */
.L_x_17:
        /* <DEDUP_REMOVED lines=9> */
.L_x_21:


//--------------------- .nv.shared.reserved.0     --------------------------
	.section	.nv.shared.reserved.0,"aw",@nobits
	.weak		__nv_reservedSMEM_offset_0_alias
	.size		__nv_reservedSMEM_offset_0_alias, 0, 64
	.other		__nv_reservedSMEM_offset_0_alias,@"STO_CUDA_RESERVED_SHARED STV_DEFAULT"
__nv_reservedSMEM_offset_0_alias:
	.zero		0
	.zero		64


//--------------------- .nv.constant0._Z9transposePKfPfii --------------------------
	.section	.nv.constant0._Z9transposePKfPfii,"a",@progbits
	.sectionflags	@""
	.align	4
.nv.constant0._Z9transposePKfPfii:
	.zero		920


//--------------------- .nv.constant0._Z7gemm_CRPKfS0_Pfiii --------------------------
	.section	.nv.constant0._Z7gemm_CRPKfS0_Pfiii,"a",@progbits
	.sectionflags	@""
	.align	4
.nv.constant0._Z7gemm_CRPKfS0_Pfiii:
	.zero		932


//--------------------- .nv.constant0._Z7gemm_RCPKfS0_Pfiii --------------------------
	.section	.nv.constant0._Z7gemm_RCPKfS0_Pfiii,"a",@progbits
	.sectionflags	@""
	.align	4
.nv.constant0._Z7gemm_RCPKfS0_Pfiii:
	.zero		932


//--------------------- .nv.constant0._Z7gemm_RRPKfS0_Pfiii --------------------------
	.section	.nv.constant0._Z7gemm_RRPKfS0_Pfiii,"a",@progbits
	.sectionflags	@""
	.align	4
.nv.constant0._Z7gemm_RRPKfS0_Pfiii:
	.zero		932


//--------------------- SYMBOLS --------------------------

	.type		.nv.reservedSmem.offset0,@object
	.size		.nv.reservedSmem.offset0,0x4
